	.headerflags	@"EF_CUDA_TEXMODE_UNIFIED EF_CUDA_64BIT_ADDRESS EF_CUDA_SM86 EF_CUDA_VIRTUAL_SM(EF_CUDA_SM86)"
	.elftype	@"ET_EXEC"


//--------------------- .nv.info                  --------------------------
	.section	.nv.info,"",@"SHT_CUDA_INFO"
	.align	4


	//----- nvinfo : EIATTR_REGCOUNT
	.align		4
        /*0000*/ 	.byte	0x04, 0x2f
        /*0002*/ 	.short	(.L_8 - .L_7)
	.align		4
.L_7:
        /*0004*/ 	.word	index@(triton_red_fused__softmax__to_copy_add_2)
        /*0008*/ 	.word	0x00000038


	//----- nvinfo : EIATTR_MIN_STACK_SIZE
	.align		4
.L_8:
        /*000c*/ 	.byte	0x04, 0x12
        /*000e*/ 	.short	(.L_10 - .L_9)
	.align		4
.L_9:
        /*0010*/ 	.word	index@($__internal_0_$__cuda_sm70_shflsync_bfly)
        /*0014*/ 	.word	0x00000000


	//----- nvinfo : EIATTR_FRAME_SIZE
	.align		4
.L_10:
        /*0018*/ 	.byte	0x04, 0x11
        /*001a*/ 	.short	(.L_12 - .L_11)
	.align		4
.L_11:
        /*001c*/ 	.word	index@($__internal_0_$__cuda_sm70_shflsync_bfly)
        /*0020*/ 	.word	0x00000000


	//----- nvinfo : EIATTR_MIN_STACK_SIZE
	.align		4
.L_12:
        /*0024*/ 	.byte	0x04, 0x12
        /*0026*/ 	.short	(.L_14 - .L_13)
	.align		4
.L_13:
        /*0028*/ 	.word	index@(triton_red_fused__softmax__to_copy_add_2)
        /*002c*/ 	.word	0x00000000


	//----- nvinfo : EIATTR_FRAME_SIZE
	.align		4
.L_14:
        /*0030*/ 	.byte	0x04, 0x11
        /*0032*/ 	.short	(.L_16 - .L_15)
	.align		4
.L_15:
        /*0034*/ 	.word	index@(triton_red_fused__softmax__to_copy_add_2)
        /*0038*/ 	.word	0x00000000


	//----- nvinfo : EIATTR_MIN_STACK_SIZE
	.align		4
.L_16:
        /*003c*/ 	.byte	0x04, 0x12
        /*003e*/ 	.short	(.L_18 - .L_17)
	.align		4
.L_17:
        /*0040*/ 	.word	index@(triton_red_fused__softmax__to_copy_add_2)
        /*0044*/ 	.word	0x00000000
.L_18:


//--------------------- .nv.info.triton_red_fused__softmax__to_copy_add_2 --------------------------
	.section	.nv.info.triton_red_fused__softmax__to_copy_add_2,"",@"SHT_CUDA_INFO"
	.sectionflags	@""
	.align	4


	//----- nvinfo : EIATTR_CUDA_API_VERSION
	.align		4
        /*0000*/ 	.byte	0x04, 0x37
        /*0002*/ 	.short	(.L_20 - .L_19)
.L_19:
        /*0004*/ 	.word	0x0000007c


	//----- nvinfo : EIATTR_SW2861232_WAR
	.align		4
.L_20:
        /*0008*/ 	.byte	0x01, 0x35
	.zero		2


	//----- nvinfo : EIATTR_PARAM_CBANK
	.align		4
        /*000c*/ 	.byte	0x04, 0x0a
        /*000e*/ 	.short	(.L_22 - .L_21)
	.align		4
.L_21:
        /*0010*/ 	.word	index@(.nv.constant0.triton_red_fused__softmax__to_copy_add_2)
        /*0014*/ 	.short	0x0160
        /*0016*/ 	.short	0x0028


	//----- nvinfo : EIATTR_CBANK_PARAM_SIZE
	.align		4
.L_22:
        /*0018*/ 	.byte	0x03, 0x19
        /*001a*/ 	.short	0x0028


	//----- nvinfo : EIATTR_KPARAM_INFO
	.align		4
        /*001c*/ 	.byte	0x04, 0x17
        /*001e*/ 	.short	(.L_24 - .L_23)
.L_23:
        /*0020*/ 	.word	0x00000000
        /*0024*/ 	.short	0x0005
        /*0026*/ 	.short	0x0020
        /*0028*/ 	.byte	0x00, 0xf4, 0x21, 0x00


	//----- nvinfo : EIATTR_KPARAM_INFO
	.align		4
.L_24:
        /*002c*/ 	.byte	0x04, 0x17
        /*002e*/ 	.short	(.L_26 - .L_25)
.L_25:
        /*0030*/ 	.word	0x00000000
        /*0034*/ 	.short	0x0004
        /*0036*/ 	.short	0x001c
        /*0038*/ 	.byte	0x00, 0xf0, 0x11, 0x00


	//----- nvinfo : EIATTR_KPARAM_INFO
	.align		4
.L_26:
        /*003c*/ 	.byte	0x04, 0x17
        /*003e*/ 	.short	(.L_28 - .L_27)
.L_27:
        /*0040*/ 	.word	0x00000000
        /*0044*/ 	.short	0x0003
        /*0046*/ 	.short	0x0018
        /*0048*/ 	.byte	0x00, 0xf0, 0x11, 0x00


	//----- nvinfo : EIATTR_KPARAM_INFO
	.align		4
.L_28:
        /*004c*/ 	.byte	0x04, 0x17
        /*004e*/ 	.short	(.L_30 - .L_29)
.L_29:
        /*0050*/ 	.word	0x00000000
        /*0054*/ 	.short	0x0002
        /*0056*/ 	.short	0x0010
        /*0058*/ 	.byte	0x00, 0xf4, 0x21, 0x00


	//----- nvinfo : EIATTR_KPARAM_INFO
	.align		4
.L_30:
        /*005c*/ 	.byte	0x04, 0x17
        /*005e*/ 	.short	(.L_32 - .L_31)
.L_31:
        /*0060*/ 	.word	0x00000000
        /*0064*/ 	.short	0x0001
        /*0066*/ 	.short	0x0008
        /*0068*/ 	.byte	0x00, 0xf4, 0x21, 0x00


	//----- nvinfo : EIATTR_KPARAM_INFO
	.align		4
.L_32:
        /*006c*/ 	.byte	0x04, 0x17
        /*006e*/ 	.short	(.L_34 - .L_33)
.L_33:
        /*0070*/ 	.word	0x00000000
        /*0074*/ 	.short	0x0000
        /*0076*/ 	.short	0x0000
        /*0078*/ 	.byte	0x00, 0xf4, 0x21, 0x00


	//----- nvinfo : EIATTR_MAXREG_COUNT
	.align		4
.L_34:
        /*007c*/ 	.byte	0x03, 0x1b
        /*007e*/ 	.short	0x0080


	//----- nvinfo : EIATTR_EXTERNS
	.align		4
        /*0080*/ 	.byte	0x04, 0x0f
        /*0082*/ 	.short	(.L_36 - .L_35)


	//   ....[0]....
	.align		4
.L_35:
        /*0084*/ 	.word	index@(__assertfail)


	//----- nvinfo : EIATTR_COOP_GROUP_MASK_REGIDS
	.align		4
.L_36:
        /*0088*/ 	.byte	0x04, 0x29
        /*008a*/ 	.short	(.L_38 - .L_37)


	//   ....[0]....
.L_37:
        /*008c*/ 	.word	0xffffffff


	//   ....[1]....
        /*0090*/ 	.word	0xffffffff


	//   ....[2]....
        /*0094*/ 	.word	0xffffffff


	//   ....[3]....
        /*0098*/ 	.word	0xffffffff


	//   ....[4]....
        /*009c*/ 	.word	0xffffffff


	//   ....[5]....
        /*00a0*/ 	.word	0xffffffff


	//   ....[6]....
        /*00a4*/ 	.word	0xffffffff


	//   ....[7]....
        /*00a8*/ 	.word	0xffffffff


	//   ....[8]....
        /*00ac*/ 	.word	0xffffffff


	//   ....[9]....
        /*00b0*/ 	.word	0xffffffff


	//   ....[10]....
        /*00b4*/ 	.word	0xffffffff


	//   ....[11]....
        /*00b8*/ 	.word	0xffffffff


	//   ....[12]....
        /*00bc*/ 	.word	0xffffffff


	//   ....[13]....
        /*00c0*/ 	.word	0xffffffff


	//----- nvinfo : EIATTR_COOP_GROUP_INSTR_OFFSETS
	.align		4
.L_38:
        /*00c4*/ 	.byte	0x04, 0x28
        /*00c6*/ 	.short	(.L_40 - .L_39)


	//   ....[0]....
.L_39:
        /*00c8*/ 	.word	0x00002510


	//   ....[1]....
        /*00cc*/ 	.word	0x00002550


	//   ....[2]....
        /*00d0*/ 	.word	0x00002670


	//   ....[3]....
        /*00d4*/ 	.word	0x000026d0


	//   ....[4]....
        /*00d8*/ 	.word	0x00002710


	//   ....[5]....
        /*00dc*/ 	.word	0x00002760


	//   ....[6]....
        /*00e0*/ 	.word	0x000029f0


	//   ....[7]....
        /*00e4*/ 	.word	0x00002a10


	//   ....[8]....
        /*00e8*/ 	.word	0x00002a60


	//   ....[9]....
        /*00ec*/ 	.word	0x00002a80


	//   ....[10]....
        /*00f0*/ 	.word	0x00002aa0


	//   ....[11]....
        /*00f4*/ 	.word	0x00002ac0


	//   ....[12]....
        /*00f8*/ 	.word	0x00004c40


	//   ....[13]....
        /*00fc*/ 	.word	0x00004cd0


	//----- nvinfo : EIATTR_SYSCALL_OFFSETS
	.align		4
.L_40:
        /*0100*/ 	.byte	0x04, 0x46
        /*0102*/ 	.short	(.L_42 - .L_41)


	//   ....[0]....
.L_41:
        /*0104*/ 	.word	0x00004ac0


	//   ....[1]....
        /*0108*/ 	.word	0x00004bf0


	//----- nvinfo : EIATTR_EXIT_INSTR_OFFSETS
	.align		4
.L_42:
        /*010c*/ 	.byte	0x04, 0x1c
        /*010e*/ 	.short	(.L_44 - .L_43)


	//   ....[0]....
.L_43:
        /*0110*/ 	.word	0x00004990


	//----- nvinfo : EIATTR_REQNTID
	.align		4
.L_44:
        /*0114*/ 	.byte	0x04, 0x10
        /*0116*/ 	.short	(.L_46 - .L_45)
.L_45:
        /*0118*/ 	.word	0x00000200
        /*011c*/ 	.word	0x00000001
        /*0120*/ 	.word	0x00000001


	//----- nvinfo : EIATTR_CRS_STACK_SIZE
	.align		4
.L_46:
        /*0124*/ 	.byte	0x04, 0x1e
        /*0126*/ 	.short	(.L_48 - .L_47)
.L_47:
        /*0128*/ 	.word	0x00000000
.L_48:


//--------------------- .nv.callgraph             --------------------------
	.section	.nv.callgraph,"",@"SHT_CUDA_CALLGRAPH"
	.align	4
	.sectionentsize	8
	.align		4
        /*0000*/ 	.word	0x00000000
	.align		4
        /*0004*/ 	.word	0xffffffff
	.align		4
        /*0008*/ 	.word	index@(triton_red_fused__softmax__to_copy_add_2)
	.align		4
        /*000c*/ 	.word	index@(__assertfail)
	.align		4
        /*0010*/ 	.word	0x00000000
	.align		4
        /*0014*/ 	.word	0xfffffffe
	.align		4
        /*0018*/ 	.word	0x00000000
	.align		4
        /*001c*/ 	.word	0xfffffffd
	.align		4
        /*0020*/ 	.word	0x00000000
	.align		4
        /*0024*/ 	.word	0xfffffffc


//--------------------- .nv.rel.action            --------------------------
	.section	.nv.rel.action,"",@"SHT_CUDA_RELOCINFO"
	.align	8
	.sectionentsize	8
        /*0000*/ 	.byte	0x73, 0x00, 0x00, 0x00, 0x00, 0x00, 0x00, 0x00, 0x00, 0x00, 0x00, 0x11, 0x25, 0x00, 0x05, 0x36


//--------------------- .nv.constant4             --------------------------
	.section	.nv.constant4,"a",@progbits
	.align	8
	.align		8
.nv.constant4:
        /*0000*/ 	.dword	__assertfail
	.align		8
        /*0008*/ 	.dword	assertFunc_1
	.align		8
        /*0010*/ 	.dword	assertFile_1
	.align		8
        /*0018*/ 	.dword	assertMessage_1
	.align		8
        /*0020*/ 	.dword	assertFunc_0
	.align		8
        /*0028*/ 	.dword	assertFile_0
	.align		8
        /*0030*/ 	.dword	assertMessage_0
	.align		8
        /*0038*/ 	.dword	_$_str


//--------------------- .nv.constant0.triton_red_fused__softmax__to_copy_add_2 --------------------------
	.section	.nv.constant0.triton_red_fused__softmax__to_copy_add_2,"a",@progbits
	.sectionflags	@""
	.align	4
.nv.constant0.triton_red_fused__softmax__to_copy_add_2:
	.zero		392


//--------------------- .text.triton_red_fused__softmax__to_copy_add_2 --------------------------
	.section	.text.triton_red_fused__softmax__to_copy_add_2,"ax",@progbits
	.sectionflags	@"SHF_BARRIERS=1"
	.sectioninfo	@"SHI_REGISTERS=56"
	.align	128
        .global         triton_red_fused__softmax__to_copy_add_2
        .type           triton_red_fused__softmax__to_copy_add_2,@function
        .size           triton_red_fused__softmax__to_copy_add_2,(.L_x_9 - triton_red_fused__softmax__to_copy_add_2)
        .other          triton_red_fused__softmax__to_copy_add_2,@"STO_CUDA_ENTRY STV_DEFAULT"
triton_red_fused__softmax__to_copy_add_2:
.text.triton_red_fused__softmax__to_copy_add_2:
[----:B------:R-:W-:Y:S02]  /*0000*/  IMAD.MOV.U32 R1, RZ, RZ, c[0x0][0x28] ;  /* 0x00000a00ff017624 */ /* 0x000fe400078e00ff */
[----:B------:R-:W0:Y:S01]  /*0010*/  S2R R0, SR_TID.X ;  /* 0x0000000000007919 */ /* 0x000e220000002100 */
[----:B------:R-:W-:Y:S01]  /*0020*/  PLOP3.LUT P0, PT, PT, PT, PT, 0x80, 0x0 ;  /* 0x000000000000781c */ /* 0x000fe20003f0f070 */
[----:B------:R-:W-:Y:S01]  /*0030*/  IMAD.MOV.U32 R19, RZ, RZ, -0x800000 ;  /* 0xff800000ff137424 */ /* 0x000fe200078e00ff */
[----:B------:R-:W-:Y:S01]  /*0040*/  CS2R R22, SRZ ;  /* 0x0000000000167805 */ /* 0x000fe2000001ff00 */
[----:B------:R-:W1:Y:S01]  /*0050*/  S2R R2, SR_CTAID.X ;  /* 0x0000000000027919 */ /* 0x000e620000002500 */
[----:B------:R-:W-:Y:S01]  /*0060*/  IMAD.MOV.U32 R37, RZ, RZ, RZ ;  /* 0x000000ffff257224 */ /* 0x000fe200078e00ff */
[----:B------:R-:W-:Y:S01]  /*0070*/  ULDC.64 UR4, c[0x0][0x118] ;  /* 0x0000460000047ab9 */ /* 0x000fe20000000a00 */
[----:B------:R-:W-:Y:S02]  /*0080*/  IMAD.MOV.U32 R24, RZ, RZ, -0x800000 ;  /* 0xff800000ff187424 */ /* 0x000fe400078e00ff */
[----:B------:R-:W-:Y:S02]  /*0090*/  IMAD.MOV.U32 R25, RZ, RZ, RZ ;  /* 0x000000ffff197224 */ /* 0x000fe400078e00ff */
[----:B------:R-:W-:-:S02]  /*00a0*/  IMAD.MOV.U32 R26, RZ, RZ, RZ ;  /* 0x000000ffff1a7224 */ /* 0x000fc400078e00ff */
[----:B------:R-:W-:Y:S02]  /*00b0*/  IMAD.MOV.U32 R27, RZ, RZ, -0x800000 ;  /* 0xff800000ff1b7424 */ /* 0x000fe400078e00ff */
[----:B------:R-:W-:Y:S01]  /*00c0*/  IMAD.MOV.U32 R28, RZ, RZ, -0x800000 ;  /* 0xff800000ff1c7424 */ /* 0x000fe200078e00ff */
[--C-:B0-----:R-:W-:Y:S01]  /*00d0*/  SHF.R.U32.HI R4, RZ, 0x6, R0.reuse ;  /* 0x00000006ff047819 */ /* 0x101fe20000011600 */
[C---:B------:R-:W-:Y:S01]  /*00e0*/  IMAD.SHL.U32 R8, R0.reuse, 0x8, RZ ;  /* 0x0000000800087824 */ /* 0x040fe200078e00ff */
[----:B------:R-:W-:Y:S01]  /*00f0*/  SHF.R.U32.HI R6, RZ, 0x8, R0 ;  /* 0x00000008ff067819 */ /* 0x000fe20000011600 */
[----:B------:R-:W-:Y:S01]  /*0100*/  IMAD.SHL.U32 R14, R0, 0x100, RZ ;  /* 0x00000100000e7824 */ /* 0x000fe200078e00ff */
[----:B------:R-:W-:Y:S01]  /*0110*/  SGXT.U32 R4, R4, 0x3 ;  /* 0x000000030404781a */ /* 0x000fe20000000000 */
[----:B-1----:R-:W-:Y:S01]  /*0120*/  IMAD.SHL.U32 R3, R2, 0x8, RZ ;  /* 0x0000000802037824 */ /* 0x002fe200078e00ff */
[----:B------:R-:W-:Y:S02]  /*0130*/  SGXT.U32 R6, R6, 0x1 ;  /* 0x000000010606781a */ /* 0x000fe40000000000 */
[----:B------:R-:W-:-:S02]  /*0140*/  SHF.R.S32.HI R9, RZ, 0x1c, R2 ;  /* 0x0000001cff097819 */ /* 0x000fc40000011402 */
[----:B------:R-:W-:Y:S02]  /*0150*/  LOP3.LUT R2, R0, 0x100, RZ, 0xc0, !PT ;  /* 0x0000010000027812 */ /* 0x000fe400078ec0ff */
[--C-:B------:R-:W-:Y:S02]  /*0160*/  SHF.R.U32.HI R5, RZ, 0x3, R0.reuse ;  /* 0x00000003ff057819 */ /* 0x100fe40000011600 */
[----:B------:R-:W-:Y:S02]  /*0170*/  SHF.R.U32.HI R10, RZ, 0x3, R0 ;  /* 0x00000003ff0a7819 */ /* 0x000fe40000011600 */
[-C--:B------:R-:W-:Y:S02]  /*0180*/  LOP3.LUT R4, R4, R3.reuse, RZ, 0xfc, !PT ;  /* 0x0000000304047212 */ /* 0x080fe400078efcff */
[----:B------:R-:W-:Y:S02]  /*0190*/  LOP3.LUT R6, R6, R3, RZ, 0xfc, !PT ;  /* 0x0000000306067212 */ /* 0x000fe400078efcff */
[----:B------:R-:W-:-:S02]  /*01a0*/  SGXT R9, R9, 0x1 ;  /* 0x000000010909781a */ /* 0x000fc40000000200 */
[----:B------:R-:W-:Y:S02]  /*01b0*/  LOP3.LUT R3, R3, 0x7, R0, 0xf8, !PT ;  /* 0x0000000703037812 */ /* 0x000fe400078ef800 */
[----:B------:R-:W-:Y:S01]  /*01c0*/  SHF.R.U32.HI R7, RZ, 0x3, R2 ;  /* 0x00000003ff077819 */ /* 0x000fe20000011602 */
[----:B------:R-:W-:Y:S01]  /*01d0*/  IMAD.SHL.U32 R2, R0, 0x4, RZ ;  /* 0x0000000400027824 */ /* 0x000fe200078e00ff */
[----:B------:R-:W-:Y:S02]  /*01e0*/  LOP3.LUT R5, R5, 0x38, RZ, 0xc0, !PT ;  /* 0x0000003805057812 */ /* 0x000fe400078ec0ff */
[----:B------:R-:W-:Y:S02]  /*01f0*/  LOP3.LUT R12, R8, 0xff8, RZ, 0xc0, !PT ;  /* 0x00000ff8080c7812 */ /* 0x000fe400078ec0ff */
[----:B------:R-:W-:Y:S02]  /*0200*/  SGXT.U32 R10, R10, 0x5 ;  /* 0x000000050a0a781a */ /* 0x000fe40000000000 */
[----:B------:R-:W-:Y:S01]  /*0210*/  LEA.HI R8, R9, R3, RZ, 0x9 ;  /* 0x0000000309087211 */ /* 0x000fe200078f48ff */
[----:B------:R-:W-:Y:S01]  /*0220*/  IMAD.IADD R11, R5, 0x1, R12 ;  /* 0x00000001050b7824 */ /* 0x000fe200078e020c */
[----:B------:R-:W-:-:S02]  /*0230*/  LOP3.LUT R10, R10, R7, RZ, 0xfc, !PT ;  /* 0x000000070a0a7212 */ /* 0x000fc400078efcff */
[----:B------:R-:W-:Y:S02]  /*0240*/  LOP3.LUT R5, R2, 0xfc, RZ, 0xc0, !PT ;  /* 0x000000fc02057812 */ /* 0x000fe400078ec0ff */
[----:B------:R-:W-:Y:S02]  /*0250*/  LEA.HI R7, R9, R6, RZ, 0x9 ;  /* 0x0000000609077211 */ /* 0x000fe400078f48ff */
[----:B------:R-:W-:Y:S01]  /*0260*/  LOP3.LUT R2, R8, 0xfffffe00, RZ, 0xc0, !PT ;  /* 0xfffffe0008027812 */ /* 0x000fe200078ec0ff */
[----:B------:R-:W-:Y:S01]  /*0270*/  IMAD R12, R4, 0x200, R5 ;  /* 0x00000200040c7824 */ /* 0x000fe200078e0205 */
[----:B------:R-:W-:Y:S02]  /*0280*/  LOP3.LUT R15, R14, 0x700, RZ, 0xc0, !PT ;  /* 0x000007000e0f7812 */ /* 0x000fe400078ec0ff */
[----:B------:R-:W-:Y:S01]  /*0290*/  LOP3.LUT R7, R7, 0xfffffe00, RZ, 0xc0, !PT ;  /* 0xfffffe0007077812 */ /* 0x000fe200078ec0ff */
[----:B------:R-:W-:Y:S01]  /*02a0*/  IMAD.IADD R13, R3, 0x1, -R2 ;  /* 0x00000001030d7824 */ /* 0x000fe200078e0a02 */
[----:B------:R-:W-:-:S02]  /*02b0*/  LOP3.LUT R16, R6, 0x6, RZ, 0xfc, !PT ;  /* 0x0000000606107812 */ /* 0x000fc400078efcff */
[----:B------:R-:W-:Y:S01]  /*02c0*/  LOP3.LUT R3, R10, R15, RZ, 0xfc, !PT ;  /* 0x0000000f0a037212 */ /* 0x000fe200078efcff */
[C---:B------:R-:W-:Y:S01]  /*02d0*/  IMAD.IADD R14, R6.reuse, 0x1, -R7 ;  /* 0x00000001060e7824 */ /* 0x040fe200078e0a07 */
[C---:B------:R-:W-:Y:S02]  /*02e0*/  LOP3.LUT R17, R6.reuse, 0x4, RZ, 0xfc, !PT ;  /* 0x0000000406117812 */ /* 0x040fe400078efcff */
[----:B------:R-:W-:Y:S01]  /*02f0*/  LEA.HI R2, R9, R16, RZ, 0x9 ;  /* 0x0000001009027211 */ /* 0x000fe200078f48ff */
[----:B------:R-:W-:Y:S01]  /*0300*/  IMAD.SHL.U32 R18, R3, 0x2, RZ ;  /* 0x0000000203127824 */ /* 0x000fe200078e00ff */
[----:B------:R-:W-:Y:S02]  /*0310*/  LOP3.LUT R6, R6, 0x2, RZ, 0xfc, !PT ;  /* 0x0000000206067812 */ /* 0x000fe400078efcff */
[----:B------:R-:W-:Y:S02]  /*0320*/  LEA.HI R4, R9, R17, RZ, 0x9 ;  /* 0x0000001109047211 */ /* 0x000fe400078f48ff */
[----:B------:R-:W-:-:S02]  /*0330*/  LOP3.LUT R3, R2, 0xfffffe00, RZ, 0xc0, !PT ;  /* 0xfffffe0002037812 */ /* 0x000fc400078ec0ff */
[----:B------:R-:W-:Y:S02]  /*0340*/  LEA.HI R9, R9, R6, RZ, 0x9 ;  /* 0x0000000609097211 */ /* 0x000fe400078f48ff */
[----:B------:R-:W-:Y:S01]  /*0350*/  LOP3.LUT R4, R4, 0xfffffe00, RZ, 0xc0, !PT ;  /* 0xfffffe0004047812 */ /* 0x000fe200078ec0ff */
[----:B------:R-:W-:Y:S01]  /*0360*/  IMAD.IADD R16, R16, 0x1, -R3 ;  /* 0x0000000110107824 */ /* 0x000fe200078e0a03 */
[----:B------:R-:W-:Y:S01]  /*0370*/  LOP3.LUT R9, R9, 0xfffffe00, RZ, 0xc0, !PT ;  /* 0xfffffe0009097812 */ /* 0x000fe200078ec0ff */
[----:B------:R-:W-:Y:S01]  /*0380*/  IMAD.MOV.U32 R3, RZ, RZ, 0x2 ;  /* 0x00000002ff037424 */ /* 0x000fe200078e00ff */
[----:B------:R-:W-:Y:S01]  /*0390*/  SHF.R.S32.HI R2, RZ, 0x9, R8 ;  /* 0x00000009ff027819 */ /* 0x000fe20000011408 */
[----:B------:R-:W-:Y:S01]  /*03a0*/  IMAD.IADD R17, R17, 0x1, -R4 ;  /* 0x0000000111117824 */ /* 0x000fe200078e0a04 */
[----:B------:R-:W-:Y:S01]  /*03b0*/  LEA.HI R15, R15, R18, RZ, 0x1b ;  /* 0x000000120f0f7211 */ /* 0x000fe200078fd8ff */
[----:B------:R-:W-:Y:S02]  /*03c0*/  IMAD.IADD R18, R6, 0x1, -R9 ;  /* 0x0000000106127824 */ /* 0x000fe400078e0a09 */
[----:B------:R-:W-:-:S04]  /*03d0*/  IMAD.WIDE R2, R2, R3, c[0x0][0x168] ;  /* 0x00005a0002027625 */ /* 0x000fc800078e0203 */
.L_x_2:
[----:B------:R-:W-:Y:S01]  /*03e0*/  LOP3.LUT R4, R12, R37, RZ, 0xfc, !PT ;  /* 0x000000250c047212 */ /* 0x000fe200078efcff */
[----:B------:R-:W-:-:S04]  /*03f0*/  IMAD.MOV.U32 R5, RZ, RZ, 0x2 ;  /* 0x00000002ff057424 */ /* 0x000fc800078e00ff */
[----:B------:R-:W-:-:S06]  /*0400*/  IMAD.WIDE R4, R4, R5, c[0x0][0x160] ;  /* 0x0000580004047625 */ /* 0x000fcc00078e0205 */
[----:B------:R-:W2:Y:S01]  /*0410*/  LDG.E.EL.64 R4, [R4.64] ;  /* 0x0000000404047981 */ /* 0x000ea2000c2e1b00 */
[----:B------:R-:W-:Y:S01]  /*0420*/  LOP3.LUT R35, R37, 0xff, R0, 0xf8, !PT ;  /* 0x000000ff25237812 */ /* 0x000fe200078ef800 */
[----:B------:R-:W-:Y:S01]  /*0430*/  IMAD.MOV.U32 R33, RZ, RZ, 0x3e055027 ;  /* 0x3e055027ff217424 */ /* 0x000fe200078e00ff */
[----:B------:R-:W-:Y:S01]  /*0440*/  WARPSYNC 0xffffffff ;  /* 0xffffffff00007948 */ /* 0x000fe20003800000 */
[----:B------:R-:W-:Y:S01]  /*0450*/  BAR.SYNC.DEFER_BLOCKING 0x0 ;  /* 0x0000000000007b1d */ /* 0x000fe20000010000 */
[----:B------:R-:W-:Y:S01]  /*0460*/  IADD3 R42, -R17, R35, RZ ;  /* 0x00000023112a7210 */ /* 0x000fe20007ffe1ff */
[C---:B------:R-:W-:Y:S02]  /*0470*/  IMAD.IADD R40, R35.reuse, 0x1, -R18 ;  /* 0x0000000123287824 */ /* 0x040fe400078e0a12 */
[----:B------:R-:W-:Y:S01]  /*0480*/  IMAD.IADD R32, R35, 0x1, -R14 ;  /* 0x0000000123207824 */ /* 0x000fe200078e0a0e */
[----:B------:R-:W-:Y:S02]  /*0490*/  IABS R34, R42 ;  /* 0x0000002a00227213 */ /* 0x000fe40000000000 */
[----:B------:R-:W-:-:S02]  /*04a0*/  IABS R39, R40 ;  /* 0x0000002800277213 */ /* 0x000fc40000000000 */
[----:B------:R-:W-:Y:S02]  /*04b0*/  I2FP.F32.S32 R7, R34 ;  /* 0x0000002200077245 */ /* 0x000fe40000201400 */
[----:B------:R-:W-:Y:S02]  /*04c0*/  I2FP.F32.S32 R8, R39 ;  /* 0x0000002700087245 */ /* 0x000fe40000201400 */
[----:B------:R-:W-:Y:S01]  /*04d0*/  IABS R38, R32 ;  /* 0x0000002000267213 */ /* 0x000fe20000000000 */
[----:B------:R-:W-:Y:S01]  /*04e0*/  FMUL R7, R7, 0.125 ;  /* 0x3e00000007077820 */ /* 0x000fe20000400000 */
[----:B------:R-:W-:Y:S01]  /*04f0*/  ISETP.GT.AND P6, PT, R40, RZ, PT ;  /* 0x000000ff2800720c */ /* 0x000fe20003fc4270 */
[----:B------:R-:W-:Y:S01]  /*0500*/  FMUL R8, R8, 0.125 ;  /* 0x3e00000008087820 */ /* 0x000fe20000400000 */
[----:B------:R-:W-:Y:S02]  /*0510*/  I2FP.F32.S32 R6, R38 ;  /* 0x0000002600067245 */ /* 0x000fe40000201400 */
[----:B------:R-:W-:-:S02]  /*0520*/  FSETP.GEU.AND P3, PT, R7, 1.175494350822287508e-38, PT ;  /* 0x008000000700780b */ /* 0x000fc40003f6e000 */
[----:B------:R-:W-:Y:S01]  /*0530*/  FSETP.GEU.AND P2, PT, R8, 1.175494350822287508e-38, PT ;  /* 0x008000000800780b */ /* 0x000fe20003f4e000 */
[----:B------:R-:W-:Y:S01]  /*0540*/  FMUL R6, R6, 0.125 ;  /* 0x3e00000006067820 */ /* 0x000fe20000400000 */
[----:B------:R-:W-:Y:S02]  /*0550*/  FSEL R41, RZ, -23, P3 ;  /* 0xc1b80000ff297808 */ /* 0x000fe40001800000 */
[----:B------:R-:W-:Y:S02]  /*0560*/  FSEL R21, RZ, -23, P2 ;  /* 0xc1b80000ff157808 */ /* 0x000fe40001000000 */
[----:B------:R-:W-:Y:S02]  /*0570*/  FSETP.GEU.AND P1, PT, R6, 1.175494350822287508e-38, PT ;  /* 0x008000000600780b */ /* 0x000fe40003f2e000 */
[----:B------:R-:W-:-:S03]  /*0580*/  SHF.R.S32.HI R40, RZ, 0x1f, R39 ;  /* 0x0000001fff287819 */ /* 0x000fc60000011427 */
[----:B------:R-:W-:Y:S02]  /*0590*/  @!P3 FMUL R7, R7, 8388608 ;  /* 0x4b0000000707b820 */ /* 0x000fe40000400000 */
[----:B------:R-:W-:-:S03]  /*05a0*/  @!P2 FMUL R8, R8, 8388608 ;  /* 0x4b0000000808a820 */ /* 0x000fc60000400000 */
[----:B------:R-:W-:Y:S02]  /*05b0*/  IADD3 R20, R7, -0x3f2aaaab, RZ ;  /* 0xc0d5555507147810 */ /* 0x000fe40007ffe0ff */
[----:B------:R-:W-:Y:S01]  /*05c0*/  IADD3 R9, R8, -0x3f2aaaab, RZ ;  /* 0xc0d5555508097810 */ /* 0x000fe20007ffe0ff */
[----:B------:R-:W-:Y:S01]  /*05d0*/  @!P1 FMUL R6, R6, 8388608 ;  /* 0x4b00000006069820 */ /* 0x000fe20000400000 */
[----:B------:R-:W-:Y:S02]  /*05e0*/  LOP3.LUT R46, R20, 0xff800000, RZ, 0xc0, !PT ;  /* 0xff800000142e7812 */ /* 0x000fe400078ec0ff */
[----:B------:R-:W-:Y:S02]  /*05f0*/  LOP3.LUT R9, R9, 0xff800000, RZ, 0xc0, !PT ;  /* 0xff80000009097812 */ /* 0x000fe400078ec0ff */
[----:B------:R-:W-:Y:S01]  /*0600*/  IADD3 R29, R6, -0x3f2aaaab, RZ ;  /* 0xc0d55555061d7810 */ /* 0x000fe20007ffe0ff */
[----:B------:R-:W-:Y:S01]  /*0610*/  IMAD.IADD R20, R7, 0x1, -R46 ;  /* 0x0000000107147824 */ /* 0x000fe200078e0a2e */
[----:B------:R-:W-:Y:S01]  /*0620*/  I2FP.F32.S32 R46, R46 ;  /* 0x0000002e002e7245 */ /* 0x000fe20000201400 */
[----:B------:R-:W-:Y:S01]  /*0630*/  IMAD.IADD R30, R8, 0x1, -R9 ;  /* 0x00000001081e7824 */ /* 0x000fe200078e0a09 */
[----:B------:R-:W-:Y:S01]  /*0640*/  LOP3.LUT R29, R29, 0xff800000, RZ, 0xc0, !PT ;  /* 0xff8000001d1d7812 */ /* 0x000fe200078ec0ff */
[----:B------:R-:W-:Y:S01]  /*0650*/  FADD R20, R20, -1 ;  /* 0xbf80000014147421 */ /* 0x000fe20000000000 */
[----:B------:R-:W-:Y:S01]  /*0660*/  I2FP.F32.S32 R44, R9 ;  /* 0x00000009002c7245 */ /* 0x000fe20000201400 */
[----:B------:R-:W-:Y:S01]  /*0670*/  FADD R30, R30, -1 ;  /* 0xbf8000001e1e7421 */ /* 0x000fe20000000000 */
[----:B------:R-:W-:Y:S01]  /*0680*/  FFMA.FTZ R9, R46, 1.1920928955078125e-07, R41 ;  /* 0x340000002e097823 */ /* 0x000fe20000010029 */
[-C--:B------:R-:W-:Y:S01]  /*0690*/  FFMA.FTZ R43, R20, -R33.reuse, 0.14084610342979431152 ;  /* 0x3e1039f6142b7423 */ /* 0x080fe20000010821 */
[----:B------:R-:W-:Y:S01]  /*06a0*/  IMAD.IADD R36, R6, 0x1, -R29 ;  /* 0x0000000106247824 */ /* 0x000fe200078e0a1d */
[----:B------:R-:W-:Y:S01]  /*06b0*/  FFMA.FTZ R31, R30, -R33, 0.14084610342979431152 ;  /* 0x3e1039f61e1f7423 */ /* 0x000fe20000010821 */
[----:B------:R-:W-:Y:S01]  /*06c0*/  ISETP.GE.U32.AND P2, PT, R8, 0x7f800000, PT ;  /* 0x7f8000000800780c */ /* 0x000fe20003f46070 */
[----:B------:R-:W-:Y:S01]  /*06d0*/  FFMA.FTZ R43, R20, R43, -0.12148627638816833496 ;  /* 0xbdf8cdcc142b7423 */ /* 0x000fe2000001002b */
[----:B------:R-:W-:Y:S01]  /*06e0*/  FADD R36, R36, -1 ;  /* 0xbf80000024247421 */ /* 0x000fe20000000000 */
[----:B------:R-:W-:Y:S01]  /*06f0*/  FFMA.FTZ R31, R30, R31, -0.12148627638816833496 ;  /* 0xbdf8cdcc1e1f7423 */ /* 0x000fe2000001001f */
[----:B------:R-:W-:Y:S01]  /*0700*/  FFMA.FTZ R21, R44, 1.1920928955078125e-07, R21 ;  /* 0x340000002c157823 */ /* 0x000fe20000010015 */
[----:B------:R-:W-:Y:S01]  /*0710*/  FFMA.FTZ R43, R20, R43, 0.13980610668659210205 ;  /* 0x3e0f2955142b7423 */ /* 0x000fe2000001002b */
[----:B------:R-:W-:Y:S01]  /*0720*/  FFMA.FTZ R41, R36, -R33, 0.14084610342979431152 ;  /* 0x3e1039f624297423 */ /* 0x000fe20000010821 */
[----:B------:R-:W-:Y:S01]  /*0730*/  FFMA.FTZ R31, R30, R31, 0.13980610668659210205 ;  /* 0x3e0f29551e1f7423 */ /* 0x000fe2000001001f */
[----:B------:R-:W-:Y:S01]  /*0740*/  I2FP.F32.S32 R44, R29 ;  /* 0x0000001d002c7245 */ /* 0x000fe20000201400 */
[----:B------:R-:W-:Y:S01]  /*0750*/  FFMA.FTZ R45, R20, R43, -0.16684235632419586182 ;  /* 0xbe2ad8b9142d7423 */ /* 0x000fe2000001002b */
[----:B------:R-:W-:Y:S01]  /*0760*/  FFMA.FTZ R41, R36, R41, -0.12148627638816833496 ;  /* 0xbdf8cdcc24297423 */ /* 0x000fe20000010029 */
[----:B------:R-:W-:Y:S01]  /*0770*/  FFMA.FTZ R31, R30, R31, -0.16684235632419586182 ;  /* 0xbe2ad8b91e1f7423 */ /* 0x000fe2000001001f */
[----:B------:R-:W-:Y:S01]  /*0780*/  ISETP.GE.U32.AND P3, PT, R7, 0x7f800000, PT ;  /* 0x7f8000000700780c */ /* 0x000fe20003f66070 */
[----:B------:R-:W-:Y:S01]  /*0790*/  FFMA.FTZ R45, R20, R45, 0.20012299716472625732 ;  /* 0x3e4ced0b142d7423 */ /* 0x000fe2000001002d */
[----:B------:R-:W-:Y:S01]  /*07a0*/  FFMA.FTZ R41, R36, R41, 0.13980610668659210205 ;  /* 0x3e0f295524297423 */ /* 0x000fe20000010029 */
[----:B------:R-:W-:Y:S01]  /*07b0*/  FFMA.FTZ R43, R30, R31, 0.20012299716472625732 ;  /* 0x3e4ced0b1e2b7423 */ /* 0x000fe2000001001f */
[----:B------:R-:W-:Y:S01]  /*07c0*/  FSEL R31, RZ, -23, P1 ;  /* 0xc1b80000ff1f7808 */ /* 0x000fe20000800000 */
[----:B------:R-:W-:Y:S01]  /*07d0*/  FFMA.FTZ R45, R20, R45, -0.24999669194221496582 ;  /* 0xbe7fff22142d7423 */ /* 0x000fe2000001002d */
[----:B------:R-:W-:Y:S01]  /*07e0*/  FFMA.FTZ R41, R36, R41, -0.16684235632419586182 ;  /* 0xbe2ad8b924297423 */ /* 0x000fe20000010029 */
[----:B------:R-:W-:Y:S01]  /*07f0*/  FFMA.FTZ R43, R30, R43, -0.24999669194221496582 ;  /* 0xbe7fff221e2b7423 */ /* 0x000fe2000001002b */
[----:B------:R-:W-:Y:S01]  /*0800*/  @P2 IMAD.MOV.U32 R29, RZ, RZ, 0x7f800000 ;  /* 0x7f800000ff1d2424 */ /* 0x000fe200078e00ff */
[----:B------:R-:W-:Y:S01]  /*0810*/  FFMA.FTZ R45, R20, R45, 0.33333182334899902344 ;  /* 0x3eaaaa78142d7423 */ /* 0x000fe2000001002d */
[----:B------:R-:W-:Y:S01]  /*0820*/  FFMA.FTZ R41, R36, R41, 0.20012299716472625732 ;  /* 0x3e4ced0b24297423 */ /* 0x000fe20000010029 */
[----:B------:R-:W-:Y:S01]  /*0830*/  FFMA.FTZ R43, R30, R43, 0.33333182334899902344 ;  /* 0x3eaaaa781e2b7423 */ /* 0x000fe2000001002b */
[----:B------:R-:W-:Y:S01]  /*0840*/  FFMA.FTZ R31, R44, 1.1920928955078125e-07, R31 ;  /* 0x340000002c1f7823 */ /* 0x000fe2000001001f */
[----:B------:R-:W-:Y:S01]  /*0850*/  FFMA.FTZ R45, R20, R45, -0.5 ;  /* 0xbf000000142d7423 */ /* 0x000fe2000001002d */
[----:B------:R-:W-:Y:S01]  /*0860*/  FFMA.FTZ R41, R36, R41, -0.24999669194221496582 ;  /* 0xbe7fff2224297423 */ /* 0x000fe20000010029 */
[----:B------:R-:W-:Y:S01]  /*0870*/  FFMA.FTZ R43, R30, R43, -0.5 ;  /* 0xbf0000001e2b7423 */ /* 0x000fe2000001002b */
[----:B------:R-:W-:Y:S01]  /*0880*/  ISETP.GE.U32.AND P1, PT, R6, 0x7f800000, PT ;  /* 0x7f8000000600780c */ /* 0x000fe20003f26070 */
[----:B------:R-:W-:Y:S01]  /*0890*/  FMUL R45, R20, R45 ;  /* 0x0000002d142d7220 */ /* 0x000fe20000400000 */
[----:B------:R-:W-:Y:S01]  /*08a0*/  FFMA.FTZ R41, R36, R41, 0.33333182334899902344 ;  /* 0x3eaaaa7824297423 */ /* 0x000fe20000010029 */
[----:B------:R-:W-:-:S02]  /*08b0*/  FMUL R43, R30, R43 ;  /* 0x0000002b1e2b7220 */ /* 0x000fc40000400000 */
[----:B------:R-:W-:Y:S01]  /*08c0*/  FFMA.FTZ R44, R20, R45, R20 ;  /* 0x0000002d142c7223 */ /* 0x000fe20000010014 */
[----:B------:R-:W-:Y:S01]  /*08d0*/  LOP3.LUT R20, R37, R10, RZ, 0xfc, !PT ;  /* 0x0000000a25147212 */ /* 0x000fe200078efcff */
[----:B------:R-:W-:Y:S01]  /*08e0*/  FFMA.FTZ R30, R30, R43, R30 ;  /* 0x0000002b1e1e7223 */ /* 0x000fe2000001001e */
[----:B------:R-:W-:Y:S01]  /*08f0*/  FFMA.FTZ R41, R36, R41, -0.5 ;  /* 0xbf00000024297423 */ /* 0x000fe20000010029 */
[----:B------:R-:W-:Y:S02]  /*0900*/  FFMA.FTZ R9, R9, 0.69314718246459960938, R44 ;  /* 0x3f31721809097823 */ /* 0x000fe4000001002c */
[----:B------:R-:W-:Y:S01]  /*0910*/  FFMA.FTZ R21, R21, 0.69314718246459960938, R30 ;  /* 0x3f31721815157823 */ /* 0x000fe2000001001e */
[----:B------:R-:W-:Y:S01]  /*0920*/  @P2 FFMA.FTZ R21, R8, R29, +INF ;  /* 0x7f80000008152423 */ /* 0x000fe2000001001d */
[----:B------:R-:W-:Y:S01]  /*0930*/  IMAD.IADD R29, R20, 0x1, -R13 ;  /* 0x00000001141d7824 */ /* 0x000fe200078e0a0d */
[C---:B------:R-:W-:Y:S01]  /*0940*/  FMUL R41, R36.reuse, R41 ;  /* 0x0000002924297220 */ /* 0x040fe20000400000 */
[----:B------:R-:W-:Y:S01]  /*0950*/  @P3 IMAD.MOV.U32 R8, RZ, RZ, 0x7f800000 ;  /* 0x7f800000ff083424 */ /* 0x000fe200078e00ff */
[----:B------:R-:W-:Y:S01]  /*0960*/  FMUL.M8 R21, R21, 0.36067375540733337402 ;  /* 0x3eb8aa3b15157820 */ /* 0x000fe20000700000 */
[----:B------:R-:W-:Y:S01]  /*0970*/  ISETP.GE.AND P2, PT, R39, 0x8, PT ;  /* 0x000000082700780c */ /* 0x000fe20003f46270 */
[----:B------:R-:W-:Y:S01]  /*0980*/  FFMA.FTZ R36, R36, R41, R36 ;  /* 0x0000002924247223 */ /* 0x000fe20000010024 */
[----:B------:R-:W-:Y:S01]  /*0990*/  IABS R30, R29 ;  /* 0x0000001d001e7213 */ /* 0x000fe20000000000 */
[----:B------:R-:W-:Y:S01]  /*09a0*/  @P3 FFMA.FTZ R9, R7, R8, +INF ;  /* 0x7f80000007093423 */ /* 0x000fe20000010008 */
[----:B------:R-:W-:Y:S01]  /*09b0*/  @P1 IMAD.MOV.U32 R41, RZ, RZ, 0x7f800000 ;  /* 0x7f800000ff291424 */ /* 0x000fe200078e00ff */
[----:B------:R-:W-:Y:S01]  /*09c0*/  FFMA.FTZ R36, R31, 0.69314718246459960938, R36 ;  /* 0x3f3172181f247823 */ /* 0x000fe20000010024 */
[----:B------:R-:W-:Y:S01]  /*09d0*/  I2FP.F32.S32 R31, R30 ;  /* 0x0000001e001f7245 */ /* 0x000fe20000201400 */
[----:B------:R-:W-:Y:S01]  /*09e0*/  FMUL.M8 R7, R9, 0.36067375540733337402 ;  /* 0x3eb8aa3b09077820 */ /* 0x000fe20000700000 */
[----:B------:R-:W0:Y:S01]  /*09f0*/  F2I.S64.TRUNC R20, R21 ;  /* 0x0000001500147311 */ /* 0x000e22000020d900 */
[----:B------:R-:W-:-:S02]  /*0a00*/  @P1 FFMA.FTZ R36, R6, R41, +INF ;  /* 0x7f80000006241423 */ /* 0x000fc40000010029 */
[----:B------:R-:W-:Y:S02]  /*0a10*/  FMUL R31, R31, 0.125 ;  /* 0x3e0000001f1f7820 */ /* 0x000fe40000400000 */
[----:B------:R-:W-:Y:S01]  /*0a20*/  FMUL.M8 R8, R36, 0.36067375540733337402 ;  /* 0x3eb8aa3b24087820 */ /* 0x000fe20000700000 */
[----:B------:R-:W-:Y:S02]  /*0a30*/  IMAD.MOV.U32 R36, RZ, RZ, R39 ;  /* 0x000000ffff247224 */ /* 0x000fe400078e0027 */
[----:B------:R-:W-:Y:S01]  /*0a40*/  FSETP.GEU.AND P5, PT, R31, 1.175494350822287508e-38, PT ;  /* 0x008000001f00780b */ /* 0x000fe20003fae000 */
[----:B------:R-:W1:Y:S01]  /*0a50*/  F2I.S64.TRUNC R6, R7 ;  /* 0x0000000700067311 */ /* 0x000e62000020d900 */
[----:B------:R-:W-:Y:S01]  /*0a60*/  IMAD.MOV.U32 R39, RZ, RZ, R34 ;  /* 0x000000ffff277224 */ /* 0x000fe200078e0022 */
[----:B0-----:R-:W-:-:S06]  /*0a70*/  IADD3 R20, P1, R20, 0x8, RZ ;  /* 0x0000000814147810 */ /* 0x001fcc0007f3e0ff */
[----:B------:R-:W0:Y:S04]  /*0a80*/  F2I.S64.TRUNC R8, R8 ;  /* 0x0000000800087311 */ /* 0x000e28000020d900 */
[----:B------:R-:W-:Y:S01]  /*0a90*/  @!P5 FMUL R31, R31, 8388608 ;  /* 0x4b0000001f1fd820 */ /* 0x000fe20000400000 */
[----:B------:R-:W-:Y:S01]  /*0aa0*/  IMAD.X R21, RZ, RZ, R21, P1 ;  /* 0x000000ffff157224 */ /* 0x000fe200008e0615 */
[----:B------:R-:W-:Y:S02]  /*0ab0*/  ISETP.LT.U32.AND P1, PT, R20, 0xf, PT ;  /* 0x0000000f1400780c */ /* 0x000fe40003f21070 */
[----:B-1----:R-:W-:Y:S02]  /*0ac0*/  IADD3 R45, P3, R6, 0x8, RZ ;  /* 0x00000008062d7810 */ /* 0x002fe40007f7e0ff */
[----:B------:R-:W-:-:S02]  /*0ad0*/  IADD3 R50, R31, -0x3f2aaaab, RZ ;  /* 0xc0d555551f327810 */ /* 0x000fc40007ffe0ff */
[----:B------:R-:W-:Y:S01]  /*0ae0*/  ISETP.LT.AND.EX P1, PT, R21, RZ, PT, P1 ;  /* 0x000000ff1500720c */ /* 0x000fe20003f21310 */
[----:B------:R-:W-:Y:S01]  /*0af0*/  IMAD.X R7, RZ, RZ, R7, P3 ;  /* 0x000000ffff077224 */ /* 0x000fe200018e0607 */
[----:B------:R-:W-:Y:S02]  /*0b00*/  LOP3.LUT R50, R50, 0xff800000, RZ, 0xc0, !PT ;  /* 0xff80000032327812 */ /* 0x000fe400078ec0ff */
[----:B------:R-:W-:Y:S02]  /*0b10*/  ISETP.GE.AND P3, PT, R34, 0x8, PT ;  /* 0x000000082200780c */ /* 0x000fe40003f66270 */
[----:B------:R-:W-:Y:S01]  /*0b20*/  LOP3.LUT R6, R37, 0x40, R10, 0xfe, !PT ;  /* 0x0000004025067812 */ /* 0x000fe200078efe0a */
[----:B------:R-:W-:Y:S01]  /*0b30*/  IMAD.IADD R46, R31, 0x1, -R50 ;  /* 0x000000011f2e7824 */ /* 0x000fe200078e0a32 */
[----:B------:R-:W-:Y:S02]  /*0b40*/  @P2 SEL R36, R20, 0xf, P1 ;  /* 0x0000000f14242807 */ /* 0x000fe40000800000 */
[----:B------:R-:W-:Y:S01]  /*0b50*/  @P2 SEL R40, R21, RZ, P1 ;  /* 0x000000ff15282207 */ /* 0x000fe20000800000 */
[----:B------:R-:W-:Y:S01]  /*0b60*/  IMAD.IADD R21, R6, 0x1, -R13 ;  /* 0x0000000106157824 */ /* 0x000fe200078e0a0d */
[----:B0-----:R-:W-:Y:S01]  /*0b70*/  IADD3 R43, P4, R8, 0x8, RZ ;  /* 0x00000008082b7810 */ /* 0x001fe20007f9e0ff */
[----:B------:R-:W-:Y:S01]  /*0b80*/  FADD R46, R46, -1 ;  /* 0xbf8000002e2e7421 */ /* 0x000fe20000000000 */
[----:B------:R-:W-:-:S02]  /*0b90*/  ISETP.LT.U32.AND P1, PT, R45, 0xf, PT ;  /* 0x0000000f2d00780c */ /* 0x000fc40003f21070 */
[----:B------:R-:W-:Y:S01]  /*0ba0*/  ISETP.GE.AND P2, PT, R38, 0x8, PT ;  /* 0x000000082600780c */ /* 0x000fe20003f46270 */
[----:B------:R-:W-:Y:S01]  /*0bb0*/  IMAD.X R44, RZ, RZ, R9, P4 ;  /* 0x000000ffff2c7224 */ /* 0x000fe200020e0609 */
[----:B------:R-:W-:Y:S01]  /*0bc0*/  ISETP.LT.AND.EX P1, PT, R7, RZ, PT, P1 ;  /* 0x000000ff0700720c */ /* 0x000fe20003f21310 */
[C---:B------:R-:W-:Y:S01]  /*0bd0*/  FFMA.FTZ R41, R46.reuse, -R33, 0.14084610342979431152 ;  /* 0x3e1039f62e297423 */ /* 0x040fe20000010821 */
[----:B------:R-:W-:Y:S02]  /*0be0*/  IABS R9, R21 ;  /* 0x0000001500097213 */ /* 0x000fe40000000000 */
[----:B------:R-:W-:Y:S01]  /*0bf0*/  @P3 SEL R39, R45, 0xf, P1 ;  /* 0x0000000f2d273807 */ /* 0x000fe20000800000 */
[C---:B------:R-:W-:Y:S01]  /*0c00*/  FFMA.FTZ R45, R46.reuse, R41, -0.12148627638816833496 ;  /* 0xbdf8cdcc2e2d7423 */ /* 0x040fe20000010029 */
[----:B------:R-:W-:Y:S02]  /*0c10*/  I2FP.F32.S32 R6, R9 ;  /* 0x0000000900067245 */ /* 0x000fe40000201400 */
[----:B------:R-:W-:Y:S01]  /*0c20*/  SHF.R.S32.HI R41, RZ, 0x1f, R34 ;  /* 0x0000001fff297819 */ /* 0x000fe20000011422 */
[----:B------:R-:W-:Y:S01]  /*0c30*/  FFMA.FTZ R45, R46, R45, 0.13980610668659210205 ;  /* 0x3e0f29552e2d7423 */ /* 0x000fe2000001002d */
[----:B------:R-:W-:Y:S01]  /*0c40*/  @P3 SEL R41, R7, RZ, P1 ;  /* 0x000000ff07293207 */ /* 0x000fe20000800000 */
[----:B------:R-:W-:Y:S01]  /*0c50*/  FMUL R6, R6, 0.125 ;  /* 0x3e00000006067820 */ /* 0x000fe20000400000 */
[----:B------:R-:W-:Y:S01]  /*0c60*/  ISETP.LT.U32.AND P1, PT, R43, 0xf, PT ;  /* 0x0000000f2b00780c */ /* 0x000fe20003f21070 */
[----:B------:R-:W-:Y:S01]  /*0c70*/  FFMA.FTZ R45, R46, R45, -0.16684235632419586182 ;  /* 0xbe2ad8b92e2d7423 */ /* 0x000fe2000001002d */
[--C-:B------:R-:W-:Y:S01]  /*0c80*/  IMAD.MOV.U32 R7, RZ, RZ, R38.reuse ;  /* 0x000000ffff077224 */ /* 0x100fe200078e0026 */
[----:B------:R-:W-:-:S02]  /*0c90*/  SHF.R.S32.HI R38, RZ, 0x1f, R38 ;  /* 0x0000001fff267819 */ /* 0x000fc40000011426 */
[----:B------:R-:W-:Y:S01]  /*0ca0*/  FSETP.GEU.AND P4, PT, R6, 1.175494350822287508e-38, PT ;  /* 0x008000000600780b */ /* 0x000fe20003f8e000 */
[----:B------:R-:W-:Y:S01]  /*0cb0*/  FFMA.FTZ R45, R46, R45, 0.20012299716472625732 ;  /* 0x3e4ced0b2e2d7423 */ /* 0x000fe2000001002d */
[----:B------:R-:W-:Y:S02]  /*0cc0*/  ISETP.LT.AND.EX P1, PT, R44, RZ, PT, P1 ;  /* 0x000000ff2c00720c */ /* 0x000fe40003f21310 */
[--C-:B------:R-:W-:Y:S01]  /*0cd0*/  LOP3.LUT R20, R37, 0x80, R10.reuse, 0xfe, !PT ;  /* 0x0000008025147812 */ /* 0x100fe200078efe0a */
[----:B------:R-:W-:Y:S01]  /*0ce0*/  FFMA.FTZ R45, R46, R45, -0.24999669194221496582 ;  /* 0xbe7fff222e2d7423 */ /* 0x000fe2000001002d */
[----:B------:R-:W-:Y:S02]  /*0cf0*/  @P2 SEL R7, R43, 0xf, P1 ;  /* 0x0000000f2b072807 */ /* 0x000fe40000800000 */
[----:B------:R-:W-:Y:S01]  /*0d00*/  @P2 SEL R38, R44, RZ, P1 ;  /* 0x000000ff2c262207 */ /* 0x000fe20000800000 */
[----:B------:R-:W-:Y:S01]  /*0d10*/  FFMA.FTZ R45, R46, R45, 0.33333182334899902344 ;  /* 0x3eaaaa782e2d7423 */ /* 0x000fe2000001002d */
[----:B------:R-:W-:Y:S01]  /*0d20*/  ISETP.GT.AND P1, PT, R42, RZ, PT ;  /* 0x000000ff2a00720c */ /* 0x000fe20003f24270 */
[----:B------:R-:W-:Y:S01]  /*0d30*/  IMAD.IADD R20, R20, 0x1, -R13 ;  /* 0x0000000114147824 */ /* 0x000fe200078e0a0d */
[----:B------:R-:W-:Y:S01]  /*0d40*/  LOP3.LUT R44, R37, 0xc0, R10, 0xfe, !PT ;  /* 0x000000c0252c7812 */ /* 0x000fe200078efe0a */
[----:B------:R-:W-:Y:S01]  /*0d50*/  @!P4 FMUL R6, R6, 8388608 ;  /* 0x4b0000000606c820 */ /* 0x000fe20000400000 */
[----:B------:R-:W-:Y:S01]  /*0d60*/  FFMA.FTZ R45, R46, R45, -0.5 ;  /* 0xbf0000002e2d7423 */ /* 0x000fe2000001002d */
[----:B------:R-:W-:-:S02]  /*0d70*/  I2FP.F32.S32 R50, R50 ;  /* 0x0000003200327245 */ /* 0x000fc40000201400 */
[----:B------:R-:W-:Y:S01]  /*0d80*/  IMAD.IADD R37, R44, 0x1, -R13 ;  /* 0x000000012c257824 */ /* 0x000fe200078e0a0d */
[----:B------:R-:W-:Y:S01]  /*0d90*/  FMUL R45, R46, R45 ;  /* 0x0000002d2e2d7220 */ /* 0x000fe20000400000 */
[----:B------:R-:W-:Y:S02]  /*0da0*/  IADD3 R42, R6, -0x3f2aaaab, RZ ;  /* 0xc0d55555062a7810 */ /* 0x000fe40007ffe0ff */
[----:B------:R-:W-:Y:S01]  /*0db0*/  IABS R8, R20 ;  /* 0x0000001400087213 */ /* 0x000fe20000000000 */
[----:B------:R-:W-:Y:S01]  /*0dc0*/  FFMA.FTZ R49, R46, R45, R46 ;  /* 0x0000002d2e317223 */ /* 0x000fe2000001002e */
[----:B------:R-:W-:Y:S02]  /*0dd0*/  LOP3.LUT R45, R42, 0xff800000, RZ, 0xc0, !PT ;  /* 0xff8000002a2d7812 */ /* 0x000fe400078ec0ff */
[----:B------:R-:W-:Y:S02]  /*0de0*/  IABS R42, R37 ;  /* 0x00000025002a7213 */ /* 0x000fe40000000000 */
[----:B------:R-:W-:Y:S01]  /*0df0*/  I2FP.F32.S32 R34, R8 ;  /* 0x0000000800227245 */ /* 0x000fe20000201400 */
[----:B------:R-:W-:Y:S01]  /*0e00*/  IMAD.IADD R46, R6, 0x1, -R45 ;  /* 0x00000001062e7824 */ /* 0x000fe200078e0a2d */
[----:B------:R-:W-:-:S03]  /*0e10*/  I2FP.F32.S32 R44, R42 ;  /* 0x0000002a002c7245 */ /* 0x000fc60000201400 */
[----:B------:R-:W-:Y:S01]  /*0e20*/  FADD R46, R46, -1 ;  /* 0xbf8000002e2e7421 */ /* 0x000fe20000000000 */
[----:B------:R-:W-:-:S03]  /*0e30*/  FMUL R34, R34, 0.125 ;  /* 0x3e00000022227820 */ /* 0x000fc60000400000 */
[----:B------:R-:W-:Y:S02]  /*0e40*/  FFMA.FTZ R43, R46, -R33, 0.14084610342979431152 ;  /* 0x3e1039f62e2b7423 */ /* 0x000fe40000010821 */
[----:B------:R-:W-:Y:S02]  /*0e50*/  FSETP.GEU.AND P3, PT, R34, 1.175494350822287508e-38, PT ;  /* 0x008000002200780b */ /* 0x000fe40003f6e000 */
[----:B------:R-:W-:-:S04]  /*0e60*/  FFMA.FTZ R43, R46, R43, -0.12148627638816833496 ;  /* 0xbdf8cdcc2e2b7423 */ /* 0x000fc8000001002b */
[----:B------:R-:W-:Y:S01]  /*0e70*/  FFMA.FTZ R51, R46, R43, 0.13980610668659210205 ;  /* 0x3e0f29552e337423 */ /* 0x000fe2000001002b */
[----:B------:R-:W-:-:S03]  /*0e80*/  FMUL R43, R44, 0.125 ;  /* 0x3e0000002c2b7820 */ /* 0x000fc60000400000 */
[----:B------:R-:W-:Y:S02]  /*0e90*/  FFMA.FTZ R51, R46, R51, -0.16684235632419586182 ;  /* 0xbe2ad8b92e337423 */ /* 0x000fe40000010033 */
[----:B------:R-:W-:Y:S01]  /*0ea0*/  FSETP.GEU.AND P2, PT, R43, 1.175494350822287508e-38, PT ;  /* 0x008000002b00780b */ /* 0x000fe20003f4e000 */
[----:B------:R-:W-:Y:S01]  /*0eb0*/  @!P3 FMUL R34, R34, 8388608 ;  /* 0x4b0000002222b820 */ /* 0x000fe20000400000 */
[----:B------:R-:W-:-:S04]  /*0ec0*/  FFMA.FTZ R51, R46, R51, 0.20012299716472625732 ;  /* 0x3e4ced0b2e337423 */ /* 0x000fc80000010033 */
[----:B------:R-:W-:Y:S01]  /*0ed0*/  IADD3 R47, R34, -0x3f2aaaab, RZ ;  /* 0xc0d55555222f7810 */ /* 0x000fe20007ffe0ff */
[----:B------:R-:W-:-:S03]  /*0ee0*/  FFMA.FTZ R51, R46, R51, -0.24999669194221496582 ;  /* 0xbe7fff222e337423 */ /* 0x000fc60000010033 */
[----:B------:R-:W-:Y:S01]  /*0ef0*/  LOP3.LUT R47, R47, 0xff800000, RZ, 0xc0, !PT ;  /* 0xff8000002f2f7812 */ /* 0x000fe200078ec0ff */
[----:B------:R-:W-:Y:S02]  /*0f00*/  FFMA.FTZ R51, R46, R51, 0.33333182334899902344 ;  /* 0x3eaaaa782e337423 */ /* 0x000fe40000010033 */
[----:B------:R-:W-:Y:S01]  /*0f10*/  @!P2 FMUL R43, R43, 8388608 ;  /* 0x4b0000002b2ba820 */ /* 0x000fe20000400000 */
[----:B------:R-:W-:Y:S01]  /*0f20*/  IADD3 R48, R34, -R47, RZ ;  /* 0x8000002f22307210 */ /* 0x000fe20007ffe0ff */
[----:B------:R-:W-:-:S03]  /*0f30*/  FFMA.FTZ R51, R46, R51, -0.5 ;  /* 0xbf0000002e337423 */ /* 0x000fc60000010033 */
[----:B------:R-:W-:Y:S01]  /*0f40*/  IADD3 R44, R43, -0x3f2aaaab, RZ ;  /* 0xc0d555552b2c7810 */ /* 0x000fe20007ffe0ff */
[----:B------:R-:W-:Y:S01]  /*0f50*/  FADD R48, R48, -1 ;  /* 0xbf80000030307421 */ /* 0x000fe20000000000 */
[----:B------:R-:W-:Y:S02]  /*0f60*/  FMUL R51, R46, R51 ;  /* 0x000000332e337220 */ /* 0x000fe40000400000 */
[----:B------:R-:W-:Y:S01]  /*0f70*/  LOP3.LUT R44, R44, 0xff800000, RZ, 0xc0, !PT ;  /* 0xff8000002c2c7812 */ /* 0x000fe200078ec0ff */
[----:B------:R-:W-:Y:S01]  /*0f80*/  FFMA.FTZ R53, R48, -R33, 0.14084610342979431152 ;  /* 0x3e1039f630357423 */ /* 0x000fe20000010821 */
[----:B------:R-:W-:Y:S01]  /*0f90*/  FFMA.FTZ R46, R46, R51, R46 ;  /* 0x000000332e2e7223 */ /* 0x000fe2000001002e */
[----:B------:R-:W-:Y:S02]  /*0fa0*/  SEL R51, RZ, 0x10, !P6 ;  /* 0x00000010ff337807 */ /* 0x000fe40007000000 */
[----:B------:R-:W-:-:S04]  /*0fb0*/  FFMA.FTZ R53, R48, R53, -0.12148627638816833496 ;  /* 0xbdf8cdcc30357423 */ /* 0x000fc80000010035 */
[----:B------:R-:W-:-:S04]  /*0fc0*/  FFMA.FTZ R53, R48, R53, 0.13980610668659210205 ;  /* 0x3e0f295530357423 */ /* 0x000fc80000010035 */
[----:B------:R-:W-:-:S04]  /*0fd0*/  FFMA.FTZ R53, R48, R53, -0.16684235632419586182 ;  /* 0xbe2ad8b930357423 */ /* 0x000fc80000010035 */
[----:B------:R-:W-:-:S04]  /*0fe0*/  FFMA.FTZ R53, R48, R53, 0.20012299716472625732 ;  /* 0x3e4ced0b30357423 */ /* 0x000fc80000010035 */
[----:B------:R-:W-:-:S04]  /*0ff0*/  FFMA.FTZ R53, R48, R53, -0.24999669194221496582 ;  /* 0xbe7fff2230357423 */ /* 0x000fc80000010035 */
[----:B------:R-:W-:-:S04]  /*1000*/  FFMA.FTZ R53, R48, R53, 0.33333182334899902344 ;  /* 0x3eaaaa7830357423 */ /* 0x000fc80000010035 */
[----:B------:R-:W-:-:S04]  /*1010*/  FFMA.FTZ R53, R48, R53, -0.5 ;  /* 0xbf00000030357423 */ /* 0x000fc80000010035 */
[----:B------:R-:W-:-:S04]  /*1020*/  FMUL R53, R48, R53 ;  /* 0x0000003530357220 */ /* 0x000fc80000400000 */
[----:B------:R-:W-:Y:S01]  /*1030*/  FFMA.FTZ R48, R48, R53, R48 ;  /* 0x0000003530307223 */ /* 0x000fe20000010030 */
[----:B--2---:R0:W-:Y:S02]  /*1040*/  STS.64 [R11], R4 ;  /* 0x000000040b007388 */ /* 0x0041e40000000a00 */
[----:B0-----:R-:W-:Y:S01]  /*1050*/  IMAD.IADD R4, R43, 0x1, -R44 ;  /* 0x000000012b047824 */ /* 0x001fe200078e0a2c */
[----:B------:R-:W-:Y:S02]  /*1060*/  FSEL R5, RZ, -23, P5 ;  /* 0xc1b80000ff057808 */ /* 0x000fe40002800000 */
[----:B------:R-:W-:Y:S01]  /*1070*/  I2FP.F32.S32 R44, R44 ;  /* 0x0000002c002c7245 */ /* 0x000fe20000201400 */
[----:B------:R-:W-:Y:S02]  /*1080*/  FADD R4, R4, -1 ;  /* 0xbf80000004047421 */ /* 0x000fe40000000000 */
[----:B------:R-:W-:Y:S02]  /*1090*/  FFMA.FTZ R50, R50, 1.1920928955078125e-07, R5 ;  /* 0x3400000032327823 */ /* 0x000fe40000010005 */
[----:B------:R-:W-:-:S02]  /*10a0*/  FFMA.FTZ R5, R4, -R33, 0.14084610342979431152 ;  /* 0x3e1039f604057423 */ /* 0x000fc40000010821 */
[----:B------:R-:W-:Y:S01]  /*10b0*/  FFMA.FTZ R49, R50, 0.69314718246459960938, R49 ;  /* 0x3f31721832317823 */ /* 0x000fe20000010031 */
[----:B------:R-:W-:Y:S01]  /*10c0*/  BAR.SYNC.DEFER_BLOCKING 0x0 ;  /* 0x0000000000007b1d */ /* 0x000fe20000010000 */
[----:B------:R-:W-:Y:S01]  /*10d0*/  FFMA.FTZ R5, R4, R5, -0.12148627638816833496 ;  /* 0xbdf8cdcc04057423 */ /* 0x000fe20000010005 */
[----:B------:R-:W-:Y:S02]  /*10e0*/  IADD3 R50, P5, R36, R51, RZ ;  /* 0x0000003324327210 */ /* 0x000fe40007fbe0ff */
[----:B------:R-:W-:Y:S01]  /*10f0*/  SEL R36, RZ, 0x10, !P1 ;  /* 0x00000010ff247807 */ /* 0x000fe20004800000 */
[C---:B------:R-:W-:Y:S02]  /*1100*/  FFMA.FTZ R5, R4.reuse, R5, 0.13980610668659210205 ;  /* 0x3e0f295504057423 */ /* 0x040fe40000010005 */
[----:B------:R-:W-:Y:S01]  /*1110*/  IMAD.X R40, RZ, RZ, R40, P5 ;  /* 0x000000ffff287224 */ /* 0x000fe200028e0628 */
[----:B------:R-:W-:Y:S01]  /*1120*/  IADD3 R53, P1, R39, R36, RZ ;  /* 0x0000002427357210 */ /* 0x000fe20007f3e0ff */
[----:B------:R-:W-:-:S03]  /*1130*/  FFMA.FTZ R5, R4, R5, -0.16684235632419586182 ;  /* 0xbe2ad8b904057423 */ /* 0x000fc60000010005 */
[----:B------:R-:W-:Y:S01]  /*1140*/  SHF.R.U32.HI R51, RZ, 0x1a, R40 ;  /* 0x0000001aff337819 */ /* 0x000fe20000011628 */
[C---:B------:R-:W-:Y:S01]  /*1150*/  FFMA.FTZ R5, R4.reuse, R5, 0.20012299716472625732 ;  /* 0x3e4ced0b04057423 */ /* 0x040fe20000010005 */
[----:B------:R-:W-:Y:S02]  /*1160*/  IMAD.X R41, RZ, RZ, R41, P1 ;  /* 0x000000ffff297224 */ /* 0x000fe400008e0629 */
[----:B------:R-:W-:Y:S01]  /*1170*/  LOP3.LUT R51, R51, 0x20, RZ, 0xc0, !PT ;  /* 0x0000002033337812 */ /* 0x000fe200078ec0ff */
[C---:B------:R-:W-:Y:S02]  /*1180*/  FFMA.FTZ R5, R4.reuse, R5, -0.24999669194221496582 ;  /* 0xbe7fff2204057423 */ /* 0x040fe40000010005 */
[----:B------:R-:W-:Y:S02]  /*1190*/  SHF.R.U32.HI R52, RZ, 0x1a, R41 ;  /* 0x0000001aff347819 */ /* 0x000fe40000011629 */
[----:B------:R-:W-:Y:S01]  /*11a0*/  FFMA.FTZ R5, R4, R5, 0.33333182334899902344 ;  /* 0x3eaaaa7804057423 */ /* 0x000fe20000010005 */
[----:B------:R-:W-:-:S02]  /*11b0*/  IADD3 R51, P5, R51, R50, RZ ;  /* 0x0000003233337210 */ /* 0x000fc40007fbe0ff */
[----:B------:R-:W-:Y:S01]  /*11c0*/  LOP3.LUT R52, R52, 0x20, RZ, 0xc0, !PT ;  /* 0x0000002034347812 */ /* 0x000fe200078ec0ff */
[----:B------:R-:W-:Y:S02]  /*11d0*/  FFMA.FTZ R5, R4, R5, -0.5 ;  /* 0xbf00000004057423 */ /* 0x000fe40000010005 */
[----:B------:R-:W-:Y:S01]  /*11e0*/  IMAD.X R40, RZ, RZ, R40, P5 ;  /* 0x000000ffff287224 */ /* 0x000fe200028e0628 */
[----:B------:R-:W-:Y:S01]  /*11f0*/  IADD3 R52, P1, R52, R53, RZ ;  /* 0x0000003534347210 */ /* 0x000fe20007f3e0ff */
[----:B------:R-:W-:-:S04]  /*1200*/  FMUL R5, R4, R5 ;  /* 0x0000000504057220 */ /* 0x000fc80000400000 */
[----:B------:R-:W-:Y:S01]  /*1210*/  FFMA.FTZ R36, R4, R5, R4 ;  /* 0x0000000504247223 */ /* 0x000fe20000010004 */
[----:B------:R-:W-:Y:S01]  /*1220*/  IMAD.IADD R4, R35, 0x1, -R16 ;  /* 0x0000000123047824 */ /* 0x000fe200078e0a10 */
[----:B------:R-:W-:-:S04]  /*1230*/  LOP3.LUT R35, R51, R52, RZ, 0xfc, !PT ;  /* 0x0000003433237212 */ /* 0x000fc800078efcff */
[----:B------:R-:W-:-:S04]  /*1240*/  IABS R39, R4 ;  /* 0x0000000400277213 */ /* 0x000fc80000000000 */
[----:B------:R-:W-:-:S05]  /*1250*/  I2FP.F32.S32 R5, R39 ;  /* 0x0000002700057245 */ /* 0x000fca0000201400 */
[----:B------:R-:W-:-:S05]  /*1260*/  FMUL R5, R5, 0.125 ;  /* 0x3e00000005057820 */ /* 0x000fca0000400000 */
[----:B------:R-:W-:-:S04]  /*1270*/  FSETP.GEU.AND P6, PT, R5, 1.175494350822287508e-38, PT ;  /* 0x008000000500780b */ /* 0x000fc80003fce000 */
[----:B------:R-:W-:-:S09]  /*1280*/  FSEL R50, RZ, -23, P6 ;  /* 0xc1b80000ff327808 */ /* 0x000fd20003000000 */
[----:B------:R-:W-:Y:S01]  /*1290*/  @!P6 FMUL R5, R5, 8388608 ;  /* 0x4b0000000505e820 */ /* 0x000fe20000400000 */
[----:B------:R-:W-:-:S04]  /*12a0*/  ISETP.GT.AND P6, PT, R32, RZ, PT ;  /* 0x000000ff2000720c */ /* 0x000fc80003fc4270 */
[C---:B------:R-:W-:Y:S02]  /*12b0*/  IADD3 R51, R5.reuse, -0x3f2aaaab, RZ ;  /* 0xc0d5555505337810 */ /* 0x040fe40007ffe0ff */
[----:B------:R-:W-:Y:S02]  /*12c0*/  ISETP.GE.U32.AND P5, PT, R5, 0x7f800000, PT ;  /* 0x7f8000000500780c */ /* 0x000fe40003fa6070 */
[----:B------:R-:W-:Y:S02]  /*12d0*/  LOP3.LUT R52, R51, 0xff800000, RZ, 0xc0, !PT ;  /* 0xff80000033347812 */ /* 0x000fe400078ec0ff */
[----:B------:R-:W-:Y:S02]  /*12e0*/  SEL R32, RZ, 0x10, !P6 ;  /* 0x00000010ff207807 */ /* 0x000fe40007000000 */
[----:B------:R-:W-:Y:S01]  /*12f0*/  I2FP.F32.S32 R51, R52 ;  /* 0x0000003400337245 */ /* 0x000fe20000201400 */
[----:B------:R-:W-:-:S04]  /*1300*/  IMAD.IADD R52, R5, 0x1, -R52 ;  /* 0x0000000105347824 */ /* 0x000fc800078e0a34 */
[----:B------:R-:W-:Y:S01]  /*1310*/  FADD R52, R52, -1 ;  /* 0xbf80000034347421 */ /* 0x000fe20000000000 */
[----:B------:R-:W-:-:S03]  /*1320*/  FFMA.FTZ R50, R51, 1.1920928955078125e-07, R50 ;  /* 0x3400000033327823 */ /* 0x000fc60000010032 */
[----:B------:R-:W-:-:S04]  /*1330*/  FFMA.FTZ R33, R52, -R33, 0.14084610342979431152 ;  /* 0x3e1039f634217423 */ /* 0x000fc80000010821 */
        /* <DEDUP_REMOVED lines=8> */
[----:B------:R-:W-:-:S04]  /*13c0*/  FFMA.FTZ R33, R52, R33, R52 ;  /* 0x0000002134217223 */ /* 0x000fc80000010034 */
[----:B------:R-:W-:Y:S01]  /*13d0*/  FFMA.FTZ R33, R50, 0.69314718246459960938, R33 ;  /* 0x3f31721832217823 */ /* 0x000fe20000010021 */
[----:B------:R-:W-:-:S04]  /*13e0*/  @P5 IMAD.MOV.U32 R50, RZ, RZ, 0x7f800000 ;  /* 0x7f800000ff325424 */ /* 0x000fc800078e00ff */
[----:B------:R-:W-:Y:S01]  /*13f0*/  @P5 FFMA.FTZ R33, R5, R50, +INF ;  /* 0x7f80000005215423 */ /* 0x000fe20000010032 */
[----:B------:R-:W-:-:S03]  /*1400*/  ISETP.GT.AND P5, PT, R4, RZ, PT ;  /* 0x000000ff0400720c */ /* 0x000fc60003fa4270 */
[----:B------:R-:W-:Y:S01]  /*1410*/  FMUL.M8 R50, R33, 0.36067375540733337402 ;  /* 0x3eb8aa3b21327820 */ /* 0x000fe20000700000 */
[----:B------:R-:W-:Y:S01]  /*1420*/  IMAD.X R33, RZ, RZ, R41, P1 ;  /* 0x000000ffff217224 */ /* 0x000fe200008e0629 */
[----:B------:R-:W-:Y:S02]  /*1430*/  FSEL R41, RZ, -23, P4 ;  /* 0xc1b80000ff297808 */ /* 0x000fe40002000000 */
[----:B------:R-:W0:Y:S01]  /*1440*/  F2I.S64.TRUNC R4, R50 ;  /* 0x0000003200047311 */ /* 0x000e22000020d900 */
[----:B------:R-:W-:Y:S02]  /*1450*/  ISETP.GE.AND P4, PT, R39, 0x8, PT ;  /* 0x000000082700780c */ /* 0x000fe40003f86270 */
[----:B------:R-:W-:Y:S02]  /*1460*/  LOP3.LUT R33, R40, R33, RZ, 0xfc, !PT ;  /* 0x0000002128217212 */ /* 0x000fe400078efcff */
[----:B------:R-:W-:Y:S02]  /*1470*/  I2FP.F32.S32 R40, R45 ;  /* 0x0000002d00287245 */ /* 0x000fe40000201400 */
[----:B------:R-:W-:-:S03]  /*1480*/  FSEL R45, RZ, -23, P2 ;  /* 0xc1b80000ff2d7808 */ /* 0x000fc60001000000 */
[----:B------:R-:W-:Y:S02]  /*1490*/  FFMA.FTZ R41, R40, 1.1920928955078125e-07, R41 ;  /* 0x3400000028297823 */ /* 0x000fe40000010029 */
[----:B------:R-:W-:Y:S02]  /*14a0*/  FFMA.FTZ R45, R44, 1.1920928955078125e-07, R45 ;  /* 0x340000002c2d7823 */ /* 0x000fe4000001002d */
[----:B------:R-:W-:Y:S01]  /*14b0*/  FFMA.FTZ R41, R41, 0.69314718246459960938, R46 ;  /* 0x3f31721829297823 */ /* 0x000fe2000001002e */
[----:B0-----:R-:W-:Y:S01]  /*14c0*/  IADD3 R51, P1, R4, 0x8, RZ ;  /* 0x0000000804337810 */ /* 0x001fe20007f3e0ff */
[----:B------:R-:W-:Y:S01]  /*14d0*/  FFMA.FTZ R36, R45, 0.69314718246459960938, R36 ;  /* 0x3f3172182d247823 */ /* 0x000fe20000010024 */
[----:B------:R-:W-:Y:S02]  /*14e0*/  I2FP.F32.S32 R4, R47 ;  /* 0x0000002f00047245 */ /* 0x000fe40000201400 */
[----:B------:R-:W-:Y:S01]  /*14f0*/  IADD3 R47, P2, R7, R32, RZ ;  /* 0x00000020072f7210 */ /* 0x000fe20007f5e0ff */
[----:B------:R-:W-:Y:S01]  /*1500*/  IMAD.X R40, RZ, RZ, R5, P1 ;  /* 0x000000ffff287224 */ /* 0x000fe200008e0605 */
[----:B------:R-:W-:-:S02]  /*1510*/  ISETP.LT.U32.AND P1, PT, R51, 0xf, PT ;  /* 0x0000000f3300780c */ /* 0x000fc40003f21070 */
[----:B------:R-:W-:Y:S01]  /*1520*/  FSEL R5, RZ, -23, P3 ;  /* 0xc1b80000ff057808 */ /* 0x000fe20001800000 */
[----:B------:R-:W-:Y:S01]  /*1530*/  IMAD.X R38, RZ, RZ, R38, P2 ;  /* 0x000000ffff267224 */ /* 0x000fe200010e0626 */
[----:B------:R-:W-:Y:S02]  /*1540*/  ISETP.LT.AND.EX P1, PT, R40, RZ, PT, P1 ;  /* 0x000000ff2800720c */ /* 0x000fe40003f21310 */
[----:B------:R-:W-:Y:S01]  /*1550*/  SHF.R.S32.HI R7, RZ, 0x1f, R39 ;  /* 0x0000001fff077819 */ /* 0x000fe20000011427 */
[----:B------:R-:W-:Y:S01]  /*1560*/  FFMA.FTZ R5, R4, 1.1920928955078125e-07, R5 ;  /* 0x3400000004057823 */ /* 0x000fe20000010005 */
[----:B------:R-:W-:Y:S01]  /*1570*/  IMAD.MOV.U32 R4, RZ, RZ, R39 ;  /* 0x000000ffff047224 */ /* 0x000fe200078e0027 */
[----:B------:R-:W-:Y:S02]  /*1580*/  @P4 SEL R4, R51, 0xf, P1 ;  /* 0x0000000f33044807 */ /* 0x000fe40000800000 */
[----:B------:R-:W-:Y:S01]  /*1590*/  SEL R39, RZ, 0x10, !P5 ;  /* 0x00000010ff277807 */ /* 0x000fe20006800000 */
[----:B------:R-:W-:Y:S01]  /*15a0*/  FFMA.FTZ R48, R5, 0.69314718246459960938, R48 ;  /* 0x3f31721805307823 */ /* 0x000fe20000010030 */
[----:B------:R-:W-:-:S02]  /*15b0*/  @P4 SEL R7, R40, RZ, P1 ;  /* 0x000000ff28074207 */ /* 0x000fc40000800000 */
[----:B------:R-:W-:Y:S02]  /*15c0*/  IADD3 R32, P1, R4, R39, RZ ;  /* 0x0000002704207210 */ /* 0x000fe40007f3e0ff */
[----:B------:R-:W-:Y:S02]  /*15d0*/  SHF.R.U32.HI R4, RZ, 0x1a, R38 ;  /* 0x0000001aff047819 */ /* 0x000fe40000011626 */
[----:B------:R-:W-:Y:S01]  /*15e0*/  ISETP.GE.U32.AND P2, PT, R31, 0x7f800000, PT ;  /* 0x7f8000001f00780c */ /* 0x000fe20003f46070 */
[----:B------:R-:W-:Y:S01]  /*15f0*/  IMAD.X R39, RZ, RZ, R7, P1 ;  /* 0x000000ffff277224 */ /* 0x000fe200008e0607 */
[----:B------:R-:W-:Y:S02]  /*1600*/  LOP3.LUT R4, R4, 0x20, RZ, 0xc0, !PT ;  /* 0x0000002004047812 */ /* 0x000fe400078ec0ff */
[----:B------:R-:W-:Y:S02]  /*1610*/  ISETP.GE.U32.AND P3, PT, R6, 0x7f800000, PT ;  /* 0x7f8000000600780c */ /* 0x000fe40003f66070 */
[----:B------:R-:W-:-:S02]  /*1620*/  SHF.R.U32.HI R7, RZ, 0x1a, R39 ;  /* 0x0000001aff077819 */ /* 0x000fc40000011627 */
[----:B------:R-:W-:Y:S02]  /*1630*/  IADD3 R4, P6, R4, R47, RZ ;  /* 0x0000002f04047210 */ /* 0x000fe40007fde0ff */
[----:B------:R-:W-:Y:S02]  /*1640*/  LOP3.LUT R7, R7, 0x20, RZ, 0xc0, !PT ;  /* 0x0000002007077812 */ /* 0x000fe400078ec0ff */
[----:B------:R-:W-:Y:S02]  /*1650*/  ISETP.GE.U32.AND P4, PT, R34, 0x7f800000, PT ;  /* 0x7f8000002200780c */ /* 0x000fe40003f86070 */
[----:B------:R-:W-:Y:S02]  /*1660*/  IADD3 R7, P1, R7, R32, RZ ;  /* 0x0000002007077210 */ /* 0x000fe40007f3e0ff */
[----:B------:R-:W-:Y:S01]  /*1670*/  ISETP.GE.U32.AND P5, PT, R43, 0x7f800000, PT ;  /* 0x7f8000002b00780c */ /* 0x000fe20003fa6070 */
[----:B------:R-:W-:Y:S01]  /*1680*/  @P3 IMAD.MOV.U32 R5, RZ, RZ, 0x7f800000 ;  /* 0x7f800000ff053424 */ /* 0x000fe200078e00ff */
[----:B------:R-:W-:Y:S01]  /*1690*/  LOP3.LUT R35, R35, R4, R7, 0xfe, !PT ;  /* 0x0000000423237212 */ /* 0x000fe200078efe07 */
[----:B------:R-:W-:-:S02]  /*16a0*/  IMAD.X R7, RZ, RZ, R39, P1 ;  /* 0x000000ffff077224 */ /* 0x000fc400008e0627 */
[----:B------:R-:W-:Y:S01]  /*16b0*/  IMAD.X R4, RZ, RZ, R38, P6 ;  /* 0x000000ffff047224 */ /* 0x000fe200030e0626 */
[----:B------:R-:W-:Y:S01]  /*16c0*/  ISETP.GE.U32.AND P1, PT, R35, 0x20, PT ;  /* 0x000000202300780c */ /* 0x000fe20003f26070 */
[----:B------:R-:W-:-:S03]  /*16d0*/  @P3 FFMA.FTZ R41, R6, R5, +INF ;  /* 0x7f80000006293423 */ /* 0x000fc60000010005 */
[----:B------:R-:W-:Y:S01]  /*16e0*/  LOP3.LUT R33, R33, R4, R7, 0xfe, !PT ;  /* 0x0000000421217212 */ /* 0x000fe200078efe07 */
[----:B------:R-:W-:Y:S02]  /*16f0*/  @P2 IMAD.MOV.U32 R4, RZ, RZ, 0x7f800000 ;  /* 0x7f800000ff042424 */ /* 0x000fe400078e00ff */
[----:B------:R-:W-:Y:S01]  /*1700*/  @P4 IMAD.MOV.U32 R7, RZ, RZ, 0x7f800000 ;  /* 0x7f800000ff074424 */ /* 0x000fe200078e00ff */
[----:B------:R-:W-:Y:S01]  /*1710*/  ISETP.GE.U32.AND.EX P1, PT, R33, RZ, PT, P1 ;  /* 0x000000ff2100720c */ /* 0x000fe20003f26110 */
[----:B------:R-:W-:Y:S01]  /*1720*/  @P5 IMAD.MOV.U32 R32, RZ, RZ, 0x7f800000 ;  /* 0x7f800000ff205424 */ /* 0x000fe200078e00ff */
[----:B------:R-:W-:Y:S01]  /*1730*/  @P2 FFMA.FTZ R49, R31, R4, +INF ;  /* 0x7f8000001f312423 */ /* 0x000fe20000010004 */
[----:B------:R-:W-:Y:S02]  /*1740*/  @P4 FFMA.FTZ R48, R34, R7, +INF ;  /* 0x7f80000022304423 */ /* 0x000fe40000010007 */
[----:B------:R-:W-:-:S08]  /*1750*/  @P5 FFMA.FTZ R36, R43, R32, +INF ;  /* 0x7f8000002b245423 */ /* 0x000fd00000010020 */
[----:B------:R-:W-:Y:S05]  /*1760*/  @P1 BRA `(.L_x_0) ;  /* 0x0000336000001947 */ /* 0x000fea0003800000 */
[----:B------:R-:W-:Y:S01]  /*1770*/  FMUL.M8 R41, R41, 0.36067375540733337402 ;  /* 0x3eb8aa3b29297820 */ /* 0x000fe20000700000 */
[----:B------:R-:W-:Y:S01]  /*1780*/  FSETP.NEU.AND P1, PT, R6, RZ, PT ;  /* 0x000000ff0600720b */ /* 0x000fe20003f2d000 */
[----:B------:R-:W-:Y:S01]  /*1790*/  FMUL.M8 R49, R49, 0.36067375540733337402 ;  /* 0x3eb8aa3b31317820 */ /* 0x000fe20000700000 */
[----:B------:R-:W-:Y:S01]  /*17a0*/  FMUL.M8 R48, R48, 0.36067375540733337402 ;  /* 0x3eb8aa3b30307820 */ /* 0x000fe20000700000 */
[----:B------:R-:W-:Y:S01]  /*17b0*/  ISETP.GE.AND P5, PT, R9, 0x8, PT ;  /* 0x000000080900780c */ /* 0x000fe20003fa6270 */
[----:B------:R-:W-:Y:S01]  /*17c0*/  FMUL.M8 R36, R36, 0.36067375540733337402 ;  /* 0x3eb8aa3b24247820 */ /* 0x000fe20000700000 */
[----:B------:R-:W-:Y:S01]  /*17d0*/  FSEL R4, R41, -INF , P1 ;  /* 0xff80000029047808 */ /* 0x000fe20000800000 */
[----:B------:R-:W-:Y:S01]  /*17e0*/  WARPSYNC 0xffffffff ;  /* 0xffffffff00007948 */ /* 0x000fe20003800000 */
[----:B------:R-:W-:Y:S02]  /*17f0*/  FSETP.NEU.AND P1, PT, R31, RZ, PT ;  /* 0x000000ff1f00720b */ /* 0x000fe40003f2d000 */
[----:B------:R-:W-:-:S02]  /*1800*/  FSETP.NEU.AND P4, PT, R43, RZ, PT ;  /* 0x000000ff2b00720b */ /* 0x000fc40003f8d000 */
[----:B------:R-:W0:Y:S01]  /*1810*/  F2I.S64.TRUNC R4, R4 ;  /* 0x0000000400047311 */ /* 0x000e22000020d900 */
[----:B------:R-:W-:Y:S02]  /*1820*/  FSEL R6, R49, -INF , P1 ;  /* 0xff80000031067808 */ /* 0x000fe40000800000 */
[----:B------:R-:W-:Y:S01]  /*1830*/  FSETP.NEU.AND P1, PT, R34, RZ, PT ;  /* 0x000000ff2200720b */ /* 0x000fe20003f2d000 */
[--C-:B------:R-:W-:Y:S01]  /*1840*/  IMAD.MOV.U32 R34, RZ, RZ, R9.reuse ;  /* 0x000000ffff227224 */ /* 0x100fe200078e0009 */
[----:B------:R-:W-:Y:S02]  /*1850*/  ISETP.GE.AND P3, PT, R30, 0x8, PT ;  /* 0x000000081e00780c */ /* 0x000fe40003f66270 */
[----:B------:R-:W-:Y:S01]  /*1860*/  FSEL R32, R48, -INF , P1 ;  /* 0xff80000030207808 */ /* 0x000fe20000800000 */
[----:B------:R-:W1:Y:S01]  /*1870*/  F2I.S64.TRUNC R6, R6 ;  /* 0x0000000600067311 */ /* 0x000e62000020d900 */
[----:B------:R-:W-:Y:S02]  /*1880*/  SHF.R.S32.HI R35, RZ, 0x1f, R9 ;  /* 0x0000001fff237819 */ /* 0x000fe40000011409 */
[----:B------:R-:W-:-:S02]  /*1890*/  ISETP.GT.AND P2, PT, R37, RZ, PT ;  /* 0x000000ff2500720c */ /* 0x000fc40003f44270 */
[----:B0-----:R-:W-:-:S03]  /*18a0*/  IADD3 R38, P1, R4, 0x8, RZ ;  /* 0x0000000804267810 */ /* 0x001fc60007f3e0ff */
[----:B------:R-:W0:Y:S01]  /*18b0*/  F2I.S64.TRUNC R32, R32 ;  /* 0x0000002000207311 */ /* 0x000e22000020d900 */
[----:B------:R-:W-:Y:S01]  /*18c0*/  FSEL R4, R36, -INF , P4 ;  /* 0xff80000024047808 */ /* 0x000fe20002000000 */
[----:B------:R-:W-:Y:S01]  /*18d0*/  IMAD.X R5, RZ, RZ, R5, P1 ;  /* 0x000000ffff057224 */ /* 0x000fe200008e0605 */
[----:B------:R-:W-:Y:S02]  /*18e0*/  ISETP.LT.U32.AND P1, PT, R38, 0xf, PT ;  /* 0x0000000f2600780c */ /* 0x000fe40003f21070 */
[----:B-1----:R-:W-:Y:S01]  /*18f0*/  IADD3 R31, P6, R6, 0x8, RZ ;  /* 0x00000008061f7810 */ /* 0x002fe20007fde0ff */
[----:B------:R-:W-:Y:S01]  /*1900*/  IMAD.MOV.U32 R6, RZ, RZ, R30 ;  /* 0x000000ffff067224 */ /* 0x000fe200078e001e */
[----:B------:R-:W-:Y:S02]  /*1910*/  ISETP.LT.AND.EX P1, PT, R5, RZ, PT, P1 ;  /* 0x000000ff0500720c */ /* 0x000fe40003f21310 */
[----:B------:R-:W-:Y:S02]  /*1920*/  IADD3.X R9, RZ, R7, RZ, P6, !PT ;  /* 0x00000007ff097210 */ /* 0x000fe400037fe4ff */
[----:B------:R-:W-:-:S02]  /*1930*/  @P5 SEL R34, R38, 0xf, P1 ;  /* 0x0000000f26225807 */ /* 0x000fc40000800000 */
[----:B------:R-:W-:Y:S02]  /*1940*/  @P5 SEL R35, R5, RZ, P1 ;  /* 0x000000ff05235207 */ /* 0x000fe40000800000 */
[----:B------:R-:W-:Y:S01]  /*1950*/  ISETP.LT.U32.AND P1, PT, R31, 0xf, PT ;  /* 0x0000000f1f00780c */ /* 0x000fe20003f21070 */
[----:B------:R-:W1:Y:S01]  /*1960*/  F2I.S64.TRUNC R4, R4 ;  /* 0x0000000400047311 */ /* 0x000e62000020d900 */
[----:B------:R-:W-:Y:S02]  /*1970*/  ISETP.GT.AND P5, PT, R29, RZ, PT ;  /* 0x000000ff1d00720c */ /* 0x000fe40003fa4270 */
[----:B------:R-:W-:Y:S02]  /*1980*/  ISETP.LT.AND.EX P1, PT, R9, RZ, PT, P1 ;  /* 0x000000ff0900720c */ /* 0x000fe40003f21310 */
[----:B------:R-:W-:Y:S02]  /*1990*/  ISETP.GT.AND P6, PT, R21, RZ, PT ;  /* 0x000000ff1500720c */ /* 0x000fe40003fc4270 */
[----:B------:R-:W-:-:S02]  /*19a0*/  @P3 SEL R6, R31, 0xf, P1 ;  /* 0x0000000f1f063807 */ /* 0x000fc40000800000 */
[----:B------:R-:W-:Y:S02]  /*19b0*/  SEL R21, RZ, 0x10, !P5 ;  /* 0x00000010ff157807 */ /* 0x000fe40006800000 */
[----:B------:R-:W-:Y:S02]  /*19c0*/  SEL R29, RZ, 0x10, !P6 ;  /* 0x00000010ff1d7807 */ /* 0x000fe40007000000 */
[----:B0-----:R-:W-:Y:S01]  /*19d0*/  IADD3 R36, P4, R32, 0x8, RZ ;  /* 0x0000000820247810 */ /* 0x001fe20007f9e0ff */
[----:B------:R-:W-:Y:S01]  /*19e0*/  IMAD.MOV.U32 R32, RZ, RZ, R8 ;  /* 0x000000ffff207224 */ /* 0x000fe200078e0008 */
[----:B------:R-:W-:Y:S02]  /*19f0*/  SHF.R.S32.HI R7, RZ, 0x1f, R30 ;  /* 0x0000001fff077819 */ /* 0x000fe4000001141e */
[----:B------:R-:W-:Y:S01]  /*1a00*/  @P3 SEL R7, R9, RZ, P1 ;  /* 0x000000ff09073207 */ /* 0x000fe20000800000 */
[----:B------:R-:W-:Y:S01]  /*1a10*/  IMAD.X R37, RZ, RZ, R33, P4 ;  /* 0x000000ffff257224 */ /* 0x000fe200020e0621 */
[----:B------:R-:W-:-:S02]  /*1a20*/  IADD3 R6, P6, R6, R21, RZ ;  /* 0x0000001506067210 */ /* 0x000fc40007fde0ff */
[----:B------:R-:W-:Y:S02]  /*1a30*/  IADD3 R30, P5, R34, R29, RZ ;  /* 0x0000001d221e7210 */ /* 0x000fe40007fbe0ff */
[----:B------:R-:W-:Y:S01]  /*1a40*/  ISETP.GE.AND P4, PT, R8, 0x8, PT ;  /* 0x000000080800780c */ /* 0x000fe20003f86270 */
[----:B------:R-:W-:Y:S01]  /*1a50*/  IMAD.X R7, RZ, RZ, R7, P6 ;  /* 0x000000ffff077224 */ /* 0x000fe200030e0607 */
[----:B-1----:R-:W-:Y:S01]  /*1a60*/  IADD3 R29, P3, R4, 0x8, RZ ;  /* 0x00000008041d7810 */ /* 0x002fe20007f7e0ff */
[----:B------:R-:W-:Y:S01]  /*1a70*/  IMAD.X R4, RZ, RZ, R35, P5 ;  /* 0x000000ffff047224 */ /* 0x000fe200028e0623 */
[----:B------:R-:W-:Y:S01]  /*1a80*/  ISETP.LT.U32.AND P1, PT, R36, 0xf, PT ;  /* 0x0000000f2400780c */ /* 0x000fe20003f21070 */
[----:B------:R-:W-:Y:S01]  /*1a90*/  IMAD.MOV.U32 R35, RZ, RZ, R42 ;  /* 0x000000ffff237224 */ /* 0x000fe200078e002a */
[----:B------:R-:W-:Y:S01]  /*1aa0*/  SHF.R.S32.HI R33, RZ, 0x1f, R8 ;  /* 0x0000001fff217819 */ /* 0x000fe20000011408 */
[----:B------:R-:W-:Y:S01]  /*1ab0*/  IMAD.X R38, RZ, RZ, R5, P3 ;  /* 0x000000ffff267224 */ /* 0x000fe200018e0605 */
[----:B------:R-:W-:-:S02]  /*1ac0*/  SHF.R.U32.HI R5, RZ, 0x1a, R7 ;  /* 0x0000001aff057819 */ /* 0x000fc40000011607 */
[----:B------:R-:W-:Y:S02]  /*1ad0*/  SHF.R.U32.HI R9, RZ, 0x1a, R4 ;  /* 0x0000001aff097819 */ /* 0x000fe40000011604 */
[----:B------:R-:W-:Y:S02]  /*1ae0*/  ISETP.LT.AND.EX P1, PT, R37, RZ, PT, P1 ;  /* 0x000000ff2500720c */ /* 0x000fe40003f21310 */
[----:B------:R-:W-:Y:S02]  /*1af0*/  LOP3.LUT R5, R5, 0x20, RZ, 0xc0, !PT ;  /* 0x0000002005057812 */ /* 0x000fe400078ec0ff */
[----:B------:R-:W-:Y:S02]  /*1b00*/  LOP3.LUT R9, R9, 0x20, RZ, 0xc0, !PT ;  /* 0x0000002009097812 */ /* 0x000fe400078ec0ff */
[----:B------:R-:W-:Y:S02]  /*1b10*/  @P4 SEL R32, R36, 0xf, P1 ;  /* 0x0000000f24204807 */ /* 0x000fe40000800000 */
[----:B------:R-:W-:-:S02]  /*1b20*/  @P4 SEL R33, R37, RZ, P1 ;  /* 0x000000ff25214207 */ /* 0x000fc40000800000 */
[----:B------:R-:W-:Y:S02]  /*1b30*/  IADD3 R5, P4, R5, R6, RZ ;  /* 0x0000000605057210 */ /* 0x000fe40007f9e0ff */
[----:B------:R-:W-:Y:S02]  /*1b40*/  IADD3 R9, P6, R9, R30, RZ ;  /* 0x0000001e09097210 */ /* 0x000fe40007fde0ff */
[----:B------:R-:W-:Y:S01]  /*1b50*/  ISETP.GT.AND P5, PT, R20, RZ, PT ;  /* 0x000000ff1400720c */ /* 0x000fe20003fa4270 */
[----:B------:R-:W-:Y:S01]  /*1b60*/  IMAD.X R7, RZ, RZ, R7, P4 ;  /* 0x000000ffff077224 */ /* 0x000fe200020e0607 */
[-C--:B------:R-:W-:Y:S01]  /*1b70*/  LEA R6, P4, R5, R2.reuse, 0x7 ;  /* 0x0000000205067211 */ /* 0x080fe200078838ff */
[----:B------:R-:W-:Y:S01]  /*1b80*/  IMAD.X R8, RZ, RZ, R4, P6 ;  /* 0x000000ffff087224 */ /* 0x000fe200030e0604 */
[----:B------:R-:W-:Y:S01]  /*1b90*/  SEL R21, RZ, 0x10, !P5 ;  /* 0x00000010ff157807 */ /* 0x000fe20006800000 */
[----:B------:R-:W0:Y:S01]  /*1ba0*/  LDS.U16 R20, [R15] ;  /* 0x000000000f147984 */ /* 0x000e220000000400 */
[----:B------:R-:W-:-:S02]  /*1bb0*/  LEA R4, P5, R9, R2, 0x7 ;  /* 0x0000000209047211 */ /* 0x000fc400078a38ff */
[----:B------:R-:W-:Y:S02]  /*1bc0*/  LEA.HI.X R7, R5, R3, R7, 0x7, P4 ;  /* 0x0000000305077211 */ /* 0x000fe400020f3c07 */
[----:B------:R-:W-:Y:S02]  /*1bd0*/  IADD3 R32, P4, R32, R21, RZ ;  /* 0x0000001520207210 */ /* 0x000fe40007f9e0ff */
[----:B------:R-:W-:Y:S01]  /*1be0*/  LEA.HI.X R5, R9, R3, R8, 0x7, P5 ;  /* 0x0000000309057211 */ /* 0x000fe200028f3c08 */
[----:B------:R-:W1:Y:S01]  /*1bf0*/  LDS.U16 R21, [R15+0x80] ;  /* 0x000080000f157984 */ /* 0x000e620000000400 */
[----:B------:R-:W-:Y:S01]  /*1c00*/  ISETP.GE.AND P3, PT, R42, 0x8, PT ;  /* 0x000000082a00780c */ /* 0x000fe20003f66270 */
[----:B------:R-:W-:Y:S01]  /*1c10*/  IMAD.X R33, RZ, RZ, R33, P4 ;  /* 0x000000ffff217224 */ /* 0x000fe200020e0621 */
[----:B------:R-:W-:Y:S01]  /*1c20*/  ISETP.LT.U32.AND P1, PT, R29, 0xf, PT ;  /* 0x0000000f1d00780c */ /* 0x000fe20003f21070 */
[----:B------:R-:W2:Y:S03]  /*1c30*/  LDS.U16 R9, [R15+0x100] ;  /* 0x000100000f097984 */ /* 0x000ea60000000400 */
[----:B------:R-:W-:Y:S01]  /*1c40*/  ISETP.LT.AND.EX P1, PT, R38, RZ, PT, P1 ;  /* 0x000000ff2600720c */ /* 0x000fe20003f21310 */
[----:B------:R-:W3:Y:S01]  /*1c50*/  LDS.U16 R8, [R15+0x180] ;  /* 0x000180000f087984 */ /* 0x000ee20000000400 */
[----:B------:R-:W-:-:S02]  /*1c60*/  SEL R30, RZ, 0x10, !P2 ;  /* 0x00000010ff1e7807 */ /* 0x000fc40005000000 */
[----:B------:R-:W-:-:S03]  /*1c70*/  SHF.R.S32.HI R34, RZ, 0x1f, R42 ;  /* 0x0000001fff227819 */ /* 0x000fc6000001142a */
[----:B------:R-:W-:Y:S01]  /*1c80*/  @P3 SEL R35, R29, 0xf, P1 ;  /* 0x0000000f1d233807 */ /* 0x000fe20000800000 */
[----:B------:R-:W-:Y:S01]  /*1c90*/  BAR.SYNC.DEFER_BLOCKING 0x0 ;  /* 0x0000000000007b1d */ /* 0x000fe20000010000 */
[----:B------:R-:W-:Y:S02]  /*1ca0*/  SHF.R.U32.HI R31, RZ, 0x1a, R33 ;  /* 0x0000001aff1f7819 */ /* 0x000fe40000011621 */
[----:B------:R-:W-:Y:S02]  /*1cb0*/  @P3 SEL R34, R38, RZ, P1 ;  /* 0x000000ff26223207 */ /* 0x000fe40000800000 */
[----:B------:R-:W-:Y:S02]  /*1cc0*/  IADD3 R35, P1, R35, R30, RZ ;  /* 0x0000001e23237210 */ /* 0x000fe40007f3e0ff */
[----:B------:R-:W-:-:S03]  /*1cd0*/  LOP3.LUT R31, R31, 0x20, RZ, 0xc0, !PT ;  /* 0x000000201f1f7812 */ /* 0x000fc600078ec0ff */
[----:B------:R-:W-:Y:S01]  /*1ce0*/  IMAD.X R34, RZ, RZ, R34, P1 ;  /* 0x000000ffff227224 */ /* 0x000fe200008e0622 */
[----:B------:R-:W-:Y:S01]  /*1cf0*/  IADD3 R31, P1, R31, R32, RZ ;  /* 0x000000201f1f7210 */ /* 0x000fe20007f3e0ff */
[----:B------:R4:W5:Y:S04]  /*1d00*/  LDG.E.EL.U16 R29, [R6.64] ;  /* 0x00000004061d7981 */ /* 0x000968000c2e1500 */
[----:B------:R0:W5:Y:S01]  /*1d10*/  LDG.E.EL.U16 R30, [R4.64] ;  /* 0x00000004041e7981 */ /* 0x000162000c2e1500 */
[----:B------:R-:W-:-:S04]  /*1d20*/  SHF.R.U32.HI R32, RZ, 0x1a, R34 ;  /* 0x0000001aff207819 */ /* 0x000fc80000011622 */
[----:B------:R-:W-:Y:S01]  /*1d30*/  LOP3.LUT R32, R32, 0x20, RZ, 0xc0, !PT ;  /* 0x0000002020207812 */ /* 0x000fe200078ec0ff */
[----:B----4-:R-:W-:Y:S01]  /*1d40*/  IMAD.X R7, RZ, RZ, R33, P1 ;  /* 0x000000ffff077224 */ /* 0x010fe200008e0621 */
[----:B------:R-:W-:-:S04]  /*1d50*/  LEA R6, P1, R31, R2, 0x7 ;  /* 0x000000021f067211 */ /* 0x000fc800078238ff */
[----:B------:R-:W-:Y:S02]  /*1d60*/  LEA.HI.X R7, R31, R3, R7, 0x7, P1 ;  /* 0x000000031f077211 */ /* 0x000fe400008f3c07 */
[----:B------:R-:W-:-:S03]  /*1d70*/  IADD3 R31, P1, R32, R35, RZ ;  /* 0x00000023201f7210 */ /* 0x000fc60007f3e0ff */
[----:B------:R-:W4:Y:S02]  /*1d80*/  LDG.E.EL.U16 R6, [R6.64] ;  /* 0x0000000406067981 */ /* 0x000f24000c2e1500 */
[----:B------:R-:W-:Y:S01]  /*1d90*/  IMAD.X R32, RZ, RZ, R34, P1 ;  /* 0x000000ffff207224 */ /* 0x000fe200008e0622 */
[----:B0-----:R-:W-:-:S04]  /*1da0*/  LEA R4, P1, R31, R2, 0x7 ;  /* 0x000000021f047211 */ /* 0x001fc800078238ff */
[----:B------:R-:W-:-:S05]  /*1db0*/  LEA.HI.X R5, R31, R3, R32, 0x7, P1 ;  /* 0x000000031f057211 */ /* 0x000fca00008f3c20 */
[----:B------:R0:W4:Y:S01]  /*1dc0*/  LDG.E.EL.U16 R31, [R4.64] ;  /* 0x00000004041f7981 */ /* 0x000122000c2e1500 */
[----:B------:R-:W-:Y:S01]  /*1dd0*/  IMAD.U32 R20, R20, 0x10000, RZ ;  /* 0x0001000014147824 */ /* 0x000fe200078e00ff */
[----:B------:R-:W-:Y:S01]  /*1de0*/  FSETP.NAN.AND P1, PT, R27, R27, PT ;  /* 0x0000001b1b00720b */ /* 0x000fe20003f28000 */
[----:B-1----:R-:W-:Y:S02]  /*1df0*/  IMAD.U32 R21, R21, 0x10000, RZ ;  /* 0x0001000015157824 */ /* 0x002fe400078e00ff */
[----:B--2---:R-:W-:Y:S02]  /*1e00*/  IMAD.U32 R9, R9, 0x10000, RZ ;  /* 0x0001000009097824 */ /* 0x004fe400078e00ff */
[----:B---3--:R-:W-:Y:S02]  /*1e10*/  IMAD.U32 R8, R8, 0x10000, RZ ;  /* 0x0001000008087824 */ /* 0x008fe400078e00ff */
[----:B------:R-:W-:Y:S02]  /*1e20*/  IMAD.MOV.U32 R37, RZ, RZ, 0x100 ;  /* 0x00000100ff257424 */ /* 0x000fe400078e00ff */
[----:B-----5:R-:W-:-:S04]  /*1e30*/  IMAD.U32 R29, R29, 0x10000, RZ ;  /* 0x000100001d1d7824 */ /* 0x020fc800078e00ff */
[----:B------:R-:W-:Y:S01]  /*1e40*/  FADD R20, R20, R29 ;  /* 0x0000001d14147221 */ /* 0x000fe20000000000 */
[----:B------:R-:W-:-:S04]  /*1e50*/  IMAD.U32 R30, R30, 0x10000, RZ ;  /* 0x000100001e1e7824 */ /* 0x000fc800078e00ff */
[----:B------:R-:W-:Y:S01]  /*1e60*/  FSETP.GT.AND P2, PT, R27, R20, PT ;  /* 0x000000141b00720b */ /* 0x000fe20003f44000 */
[----:B------:R-:W-:-:S03]  /*1e70*/  FADD R21, R21, R30 ;  /* 0x0000001e15157221 */ /* 0x000fc60000000000 */
[C---:B------:R-:W-:Y:S02]  /*1e80*/  FSEL R30, R27.reuse, R20, P2 ;  /* 0x000000141b1e7208 */ /* 0x040fe40001000000 */
[CC--:B------:R-:W-:Y:S02]  /*1e90*/  FSETP.GT.AND P2, PT, R28.reuse, R21.reuse, PT ;  /* 0x000000151c00720b */ /* 0x0c0fe40003f44000 */
[----:B0-----:R-:W-:Y:S02]  /*1ea0*/  FSEL R4, R27, R30, P1 ;  /* 0x0000001e1b047208 */ /* 0x001fe40000800000 */
[----:B------:R-:W-:Y:S01]  /*1eb0*/  FSETP.NAN.AND P1, PT, R28, R28, PT ;  /* 0x0000001c1c00720b */ /* 0x000fe20003f28000 */
[----:B----4-:R-:W-:Y:S01]  /*1ec0*/  IMAD.U32 R6, R6, 0x10000, RZ ;  /* 0x0001000006067824 */ /* 0x010fe200078e00ff */
[----:B------:R-:W-:Y:S01]  /*1ed0*/  FSEL R5, R28, R21, P2 ;  /* 0x000000151c057208 */ /* 0x000fe20001000000 */
[----:B------:R-:W-:Y:S01]  /*1ee0*/  FADD R7, -R4, R27 ;  /* 0x0000001b04077221 */ /* 0x000fe20000000100 */
[----:B------:R-:W-:Y:S01]  /*1ef0*/  FADD R20, R20, -R4 ;  /* 0x8000000414147221 */ /* 0x000fe20000000000 */
[----:B------:R-:W-:Y:S01]  /*1f00*/  FADD R30, R9, R6 ;  /* 0x00000006091e7221 */ /* 0x000fe20000000000 */
[----:B------:R-:W-:Y:S01]  /*1f10*/  FSEL R5, R28, R5, P1 ;  /* 0x000000051c057208 */ /* 0x000fe20000800000 */
[----:B------:R-:W-:Y:S01]  /*1f20*/  FMUL R27, R7, 1.4426950216293334961 ;  /* 0x3fb8aa3b071b7820 */ /* 0x000fe20000400000 */
[C---:B------:R-:W-:Y:S01]  /*1f30*/  FSETP.NAN.AND P1, PT, R19.reuse, R19, PT ;  /* 0x000000131300720b */ /* 0x040fe20003f28000 */
[----:B------:R-:W-:Y:S01]  /*1f40*/  FMUL R20, R20, 1.4426950216293334961 ;  /* 0x3fb8aa3b14147820 */ /* 0x000fe20000400000 */
[----:B------:R-:W-:Y:S01]  /*1f50*/  FSETP.GT.AND P2, PT, R19, R30, PT ;  /* 0x0000001e1300720b */ /* 0x000fe20003f44000 */
[----:B------:R-:W-:Y:S01]  /*1f60*/  FADD R6, -R5, R28 ;  /* 0x0000001c05067221 */ /* 0x000fe20000000100 */
[----:B------:R-:W-:Y:S01]  /*1f70*/  FADD R21, R21, -R5 ;  /* 0x8000000515157221 */ /* 0x000fe20000000000 */
[----:B------:R-:W-:-:S02]  /*1f80*/  SHF.L.U32 R31, R31, 0x10, RZ ;  /* 0x000000101f1f7819 */ /* 0x000fc400000006ff */
[----:B------:R-:W-:Y:S01]  /*1f90*/  FMUL R9, R6, 1.4426950216293334961 ;  /* 0x3fb8aa3b06097820 */ /* 0x000fe20000400000 */
[----:B------:R-:W-:Y:S01]  /*1fa0*/  FMUL R21, R21, 1.4426950216293334961 ;  /* 0x3fb8aa3b15157820 */ /* 0x000fe20000400000 */
[----:B------:R-:W-:Y:S01]  /*1fb0*/  FSEL R6, R19, R30, P2 ;  /* 0x0000001e13067208 */ /* 0x000fe20001000000 */
[----:B------:R-:W-:Y:S01]  /*1fc0*/  FADD R31, R8, R31 ;  /* 0x0000001f081f7221 */ /* 0x000fe20000000000 */
[----:B------:R-:W-:Y:S02]  /*1fd0*/  FSETP.GEU.AND P6, PT, R27, -126, PT ;  /* 0xc2fc00001b00780b */ /* 0x000fe40003fce000 */
[----:B------:R-:W-:Y:S02]  /*1fe0*/  FSETP.GEU.AND P3, PT, R9, -126, PT ;  /* 0xc2fc00000900780b */ /* 0x000fe40003f6e000 */
[----:B------:R-:W-:Y:S02]  /*1ff0*/  FSETP.GEU.AND P4, PT, R21, -126, PT ;  /* 0xc2fc00001500780b */ /* 0x000fe40003f8e000 */
[----:B------:R-:W-:-:S02]  /*2000*/  FSETP.GT.AND P2, PT, R24, R31, PT ;  /* 0x0000001f1800720b */ /* 0x000fc40003f44000 */
[----:B------:R-:W-:Y:S02]  /*2010*/  FSEL R6, R19, R6, P1 ;  /* 0x0000000613067208 */ /* 0x000fe40000800000 */
[C---:B------:R-:W-:Y:S02]  /*2020*/  FSETP.NAN.AND P1, PT, R24.reuse, R24, PT ;  /* 0x000000181800720b */ /* 0x040fe40003f28000 */
[----:B------:R-:W-:Y:S01]  /*2030*/  FSEL R7, R24, R31, P2 ;  /* 0x0000001f18077208 */ /* 0x000fe20001000000 */
[----:B------:R-:W-:Y:S01]  /*2040*/  FADD R30, R30, -R6 ;  /* 0x800000061e1e7221 */ /* 0x000fe20000000000 */
[----:B------:R-:W-:Y:S01]  /*2050*/  FADD R8, -R6, R19 ;  /* 0x0000001306087221 */ /* 0x000fe20000000100 */
[----:B------:R-:W-:Y:S01]  /*2060*/  @!P3 FMUL R9, R9, 0.5 ;  /* 0x3f0000000909b820 */ /* 0x000fe20000400000 */
[----:B------:R-:W-:Y:S01]  /*2070*/  FSEL R7, R24, R7, P1 ;  /* 0x0000000718077208 */ /* 0x000fe20000800000 */
[----:B------:R-:W-:Y:S01]  /*2080*/  @!P4 FMUL R21, R21, 0.5 ;  /* 0x3f0000001515c820 */ /* 0x000fe20000400000 */
[----:B------:R-:W-:Y:S01]  /*2090*/  FMUL R30, R30, 1.4426950216293334961 ;  /* 0x3fb8aa3b1e1e7820 */ /* 0x000fe20000400000 */
[----:B------:R-:W-:Y:S01]  /*20a0*/  FMUL R19, R8, 1.4426950216293334961 ;  /* 0x3fb8aa3b08137820 */ /* 0x000fe20000400000 */
[----:B------:R-:W-:Y:S01]  /*20b0*/  FSETP.GEU.AND P5, PT, R20, -126, PT ;  /* 0xc2fc00001400780b */ /* 0x000fe20003fae000 */
[----:B------:R-:W0:Y:S01]  /*20c0*/  MUFU.EX2 R9, R9 ;  /* 0x0000000900097308 */ /* 0x000e220000000800 */
[----:B------:R-:W-:Y:S01]  /*20d0*/  FADD R8, -R7, R24 ;  /* 0x0000001807087221 */ /* 0x000fe20000000100 */
[----:B------:R-:W-:Y:S01]  /*20e0*/  FADD R31, R31, -R7 ;  /* 0x800000071f1f7221 */ /* 0x000fe20000000000 */
[----:B------:R-:W-:Y:S01]  /*20f0*/  FSETP.GEU.AND P1, PT, R30, -126, PT ;  /* 0xc2fc00001e00780b */ /* 0x000fe20003f2e000 */
[----:B------:R-:W-:Y:S01]  /*2100*/  @!P6 FMUL R27, R27, 0.5 ;  /* 0x3f0000001b1be820 */ /* 0x000fe20000400000 */
[----:B------:R-:W-:Y:S01]  /*2110*/  FMUL R8, R8, 1.4426950216293334961 ;  /* 0x3fb8aa3b08087820 */ /* 0x000fe20000400000 */
[----:B------:R-:W-:Y:S01]  /*2120*/  FMUL R31, R31, 1.4426950216293334961 ;  /* 0x3fb8aa3b1f1f7820 */ /* 0x000fe20000400000 */
[----:B------:R-:W-:Y:S01]  /*2130*/  FSETP.GEU.AND P2, PT, R19, -126, PT ;  /* 0xc2fc00001300780b */ /* 0x000fe20003f4e000 */
[----:B------:R-:W1:Y:S04]  /*2140*/  MUFU.EX2 R21, R21 ;  /* 0x0000001500157308 */ /* 0x000e680000000800 */
[----:B------:R-:W-:Y:S01]  /*2150*/  @!P5 FMUL R20, R20, 0.5 ;  /* 0x3f0000001414d820 */ /* 0x000fe20000400000 */
[----:B0-----:R-:W-:Y:S01]  /*2160*/  @!P3 FMUL R9, R9, R9 ;  /* 0x000000090909b220 */ /* 0x001fe20000400000 */
[----:B------:R-:W-:-:S02]  /*2170*/  FSETP.GEU.AND P3, PT, R8, -126, PT ;  /* 0xc2fc00000800780b */ /* 0x000fc40003f6e000 */
[----:B------:R-:W-:Y:S01]  /*2180*/  @!P1 FMUL R30, R30, 0.5 ;  /* 0x3f0000001e1e9820 */ /* 0x000fe20000400000 */
[----:B------:R-:W0:Y:S03]  /*2190*/  MUFU.EX2 R27, R27 ;  /* 0x0000001b001b7308 */ /* 0x000e260000000800 */
[----:B------:R-:W-:Y:S01]  /*21a0*/  @!P2 FMUL R19, R19, 0.5 ;  /* 0x3f0000001313a820 */ /* 0x000fe20000400000 */
[----:B-1----:R-:W-:Y:S01]  /*21b0*/  @!P4 FMUL R21, R21, R21 ;  /* 0x000000151515c220 */ /* 0x002fe20000400000 */
[----:B------:R-:W-:-:S03]  /*21c0*/  FSETP.GEU.AND P4, PT, R31, -126, PT ;  /* 0xc2fc00001f00780b */ /* 0x000fc60003f8e000 */
[----:B------:R-:W1:Y:S02]  /*21d0*/  MUFU.EX2 R30, R30 ;  /* 0x0000001e001e7308 */ /* 0x000e640000000800 */
[----:B------:R-:W-:-:S06]  /*21e0*/  @!P3 FMUL R8, R8, 0.5 ;  /* 0x3f0000000808b820 */ /* 0x000fcc0000400000 */
[----:B------:R-:W2:Y:S01]  /*21f0*/  MUFU.EX2 R20, R20 ;  /* 0x0000001400147308 */ /* 0x000ea20000000800 */
[----:B0-----:R-:W-:Y:S01]  /*2200*/  @!P6 FMUL R27, R27, R27 ;  /* 0x0000001b1b1be220 */ /* 0x001fe20000400000 */
[----:B------:R-:W-:Y:S01]  /*2210*/  FSETP.NEU.AND P6, PT, R4, -INF , PT ;  /* 0xff8000000400780b */ /* 0x000fe20003fcd000 */
[----:B------:R-:W-:-:S05]  /*2220*/  @!P4 FMUL R31, R31, 0.5 ;  /* 0x3f0000001f1fc820 */ /* 0x000fca0000400000 */
[----:B------:R0:W3:Y:S01]  /*2230*/  MUFU.EX2 R24, R19 ;  /* 0x0000001300187308 */ /* 0x0000e20000000800 */
[----:B-1----:R-:W-:Y:S01]  /*2240*/  @!P1 FMUL R30, R30, R30 ;  /* 0x0000001e1e1e9220 */ /* 0x002fe20000400000 */
[----:B------:R-:W-:Y:S02]  /*2250*/  PLOP3.LUT P1, PT, P0, PT, PT, 0x80, 0x0 ;  /* 0x000000000000781c */ /* 0x000fe4000072f070 */
[----:B------:R-:W-:-:S04]  /*2260*/  PLOP3.LUT P0, PT, PT, PT, PT, 0x8, 0x0 ;  /* 0x000000000000781c */ /* 0x000fc80003f0e170 */
[----:B------:R1:W4:Y:S01]  /*2270*/  MUFU.EX2 R28, R8 ;  /* 0x00000008001c7308 */ /* 0x0003220000000800 */
[----:B--2---:R-:W-:Y:S01]  /*2280*/  @!P5 FMUL R20, R20, R20 ;  /* 0x000000141414d220 */ /* 0x004fe20000400000 */
[----:B------:R-:W-:-:S04]  /*2290*/  FSETP.NEU.AND P5, PT, R5, -INF , PT ;  /* 0xff8000000500780b */ /* 0x000fc80003fad000 */
[----:B0-----:R-:W-:Y:S02]  /*22a0*/  FSEL R19, R20, 1, P6 ;  /* 0x3f80000014137808 */ /* 0x001fe40003000000 */
[----:B------:R-:W0:Y:S01]  /*22b0*/  MUFU.EX2 R29, R31 ;  /* 0x0000001f001d7308 */ /* 0x000e220000000800 */
[----:B---3--:R-:W-:Y:S01]  /*22c0*/  @!P2 FMUL R24, R24, R24 ;  /* 0x000000181818a220 */ /* 0x008fe20000400000 */
[----:B------:R-:W-:Y:S02]  /*22d0*/  FSETP.NEU.AND P2, PT, R7, -INF , PT ;  /* 0xff8000000700780b */ /* 0x000fe40003f4d000 */
[----:B-1----:R-:W-:Y:S01]  /*22e0*/  FSEL R8, R27, 1, P6 ;  /* 0x3f8000001b087808 */ /* 0x002fe20003000000 */
[----:B------:R-:W-:Y:S01]  /*22f0*/  IMAD.MOV.U32 R27, RZ, RZ, R4 ;  /* 0x000000ffff1b7224 */ /* 0x000fe200078e0004 */
[----:B------:R-:W-:Y:S01]  /*2300*/  FSEL R20, R21, 1, P5 ;  /* 0x3f80000015147808 */ /* 0x000fe20002800000 */
[----:B----4-:R-:W-:Y:S01]  /*2310*/  @!P3 FMUL R28, R28, R28 ;  /* 0x0000001c1c1cb220 */ /* 0x010fe20000400000 */
[----:B------:R-:W-:Y:S01]  /*2320*/  FSETP.NEU.AND P3, PT, R6, -INF , PT ;  /* 0xff8000000600780b */ /* 0x000fe20003f6d000 */
[----:B------:R-:W-:Y:S01]  /*2330*/  FFMA R25, R8, R25, R19 ;  /* 0x0000001908197223 */ /* 0x000fe20000000013 */
[----:B------:R-:W-:Y:S01]  /*2340*/  FSEL R9, R9, 1, P5 ;  /* 0x3f80000009097808 */ /* 0x000fe20002800000 */
[----:B------:R-:W-:Y:S01]  /*2350*/  IMAD.MOV.U32 R19, RZ, RZ, R6 ;  /* 0x000000ffff137224 */ /* 0x000fe200078e0006 */
[----:B------:R-:W-:-:S02]  /*2360*/  FSEL R28, R28, 1, P2 ;  /* 0x3f8000001c1c7808 */ /* 0x000fc40001000000 */
[----:B------:R-:W-:Y:S01]  /*2370*/  FSEL R21, R24, 1, P3 ;  /* 0x3f80000018157808 */ /* 0x000fe20001800000 */
[----:B0-----:R-:W-:Y:S01]  /*2380*/  @!P4 FMUL R29, R29, R29 ;  /* 0x0000001d1d1dc220 */ /* 0x001fe20000400000 */
[----:B------:R-:W-:Y:S01]  /*2390*/  FSEL R30, R30, 1, P3 ;  /* 0x3f8000001e1e7808 */ /* 0x000fe20001800000 */
[----:B------:R-:W-:Y:S01]  /*23a0*/  FFMA R26, R9, R26, R20 ;  /* 0x0000001a091a7223 */ /* 0x000fe20000000014 */
[----:B------:R-:W-:Y:S02]  /*23b0*/  IMAD.MOV.U32 R24, RZ, RZ, R7 ;  /* 0x000000ffff187224 */ /* 0x000fe400078e0007 */
[----:B------:R-:W-:Y:S01]  /*23c0*/  FSEL R29, R29, 1, P2 ;  /* 0x3f8000001d1d7808 */ /* 0x000fe20001000000 */
[----:B------:R-:W-:-:S04]  /*23d0*/  FFMA R22, R21, R22, R30 ;  /* 0x0000001615167223 */ /* 0x000fc8000000001e */
[----:B------:R-:W-:Y:S01]  /*23e0*/  FFMA R23, R28, R23, R29 ;  /* 0x000000171c177223 */ /* 0x000fe2000000001d */
[----:B------:R-:W-:Y:S01]  /*23f0*/  IMAD.MOV.U32 R28, RZ, RZ, R5 ;  /* 0x000000ffff1c7224 */ /* 0x000fe200078e0005 */
[----:B------:R-:W-:Y:S01]  /*2400*/  @!P1 CALL.REL.NOINC `(.L_x_1) ;  /* 0x0000001000009944 */ /* 0x000fe20003c00000 */
[----:B------:R-:W-:Y:S05]  /*2410*/  BRA `(.L_x_2) ;  /* 0xffffdfc000007947 */ /* 0x000fea000383ffff */
.L_x_1:
[C---:B------:R-:W-:Y:S01]  /*2420*/  FSETP.NAN.AND P1, PT, R4.reuse, R4, PT ;  /* 0x000000040400720b */ /* 0x040fe20003f28000 */
[----:B------:R-:W-:Y:S01]  /*2430*/  WARPSYNC 0xffffffff ;  /* 0xffffffff00007948 */ /* 0x000fe20003800000 */
[----:B------:R-:W-:Y:S01]  /*2440*/  BAR.SYNC.DEFER_BLOCKING 0x0 ;  /* 0x0000000000007b1d */ /* 0x000fe20000010000 */
[CC--:B------:R-:W-:Y:S02]  /*2450*/  FSETP.GT.AND P0, PT, R4.reuse, R5.reuse, PT ;  /* 0x000000050400720b */ /* 0x0c0fe40003f04000 */
[----:B------:R-:W-:-:S04]  /*2460*/  FSEL R9, R4, R5, P1 ;  /* 0x0000000504097208 */ /* 0x000fc80000800000 */
[----:B------:R-:W-:-:S04]  /*2470*/  FSEL R9, R4, R9, P0 ;  /* 0x0000000904097208 */ /* 0x000fc80000000000 */
[C---:B------:R-:W-:Y:S02]  /*2480*/  FSETP.GT.AND P0, PT, R9.reuse, R6, PT ;  /* 0x000000060900720b */ /* 0x040fe40003f04000 */
[----:B------:R-:W-:-:S11]  /*2490*/  FSETP.NAN.AND P1, PT, R9, R9, PT ;  /* 0x000000090900720b */ /* 0x000fd60003f28000 */
[----:B------:R-:W-:Y:S02]  /*24a0*/  @!P0 FSEL R9, R9, R6, P1 ;  /* 0x0000000609098208 */ /* 0x000fe40000800000 */
[----:B------:R-:W-:Y:S02]  /*24b0*/  PLOP3.LUT P0, PT, PT, PT, PT, 0x80, 0x0 ;  /* 0x000000000000781c */ /* 0x000fe40003f0f070 */
[C---:B------:R-:W-:Y:S02]  /*24c0*/  FSETP.GT.AND P1, PT, R9.reuse, R7, PT ;  /* 0x000000070900720b */ /* 0x040fe40003f24000 */
[----:B------:R-:W-:-:S11]  /*24d0*/  FSETP.NAN.AND P2, PT, R9, R9, PT ;  /* 0x000000090900720b */ /* 0x000fd60003f48000 */
[----:B------:R-:W-:-:S05]  /*24e0*/  @!P1 FSEL R9, R9, R7, P2 ;  /* 0x0000000709099208 */ /* 0x000fca0001000000 */
[----:B------:R-:W-:Y:S01]  /*24f0*/  IMAD.MOV.U32 R19, RZ, RZ, R9 ;  /* 0x000000ffff137224 */ /* 0x000fe200078e0009 */
[----:B------:R-:W-:Y:S05]  /*2500*/  BRA.DIV ~URZ, `(.L_x_3) ;  /* 0x000026f27f007947 */ /* 0x000fea000b800000 */
[----:B------:R-:W0:Y:S01]  /*2510*/  SHFL.BFLY PT, R8, R19, 0x10, 0x1f ;  /* 0x0e001f0013087f89 */ /* 0x000e2200000e0000 */
[C---:B------:R-:W-:Y:S02]  /*2520*/  FSETP.NAN.AND P2, PT, R19.reuse, R19, PT ;  /* 0x000000131300720b */ /* 0x040fe40003f48000 */
[----:B0-----:R-:W-:-:S11]  /*2530*/  FSETP.GT.AND P1, PT, R19, R8, PT ;  /* 0x000000081300720b */ /* 0x001fd60003f24000 */
[----:B------:R-:W-:-:S05]  /*2540*/  @!P2 FSEL R19, R19, R8, P1 ;  /* 0x000000081313a208 */ /* 0x000fca0000800000 */
[----:B------:R0:W1:Y:S01]  /*2550*/  SHFL.BFLY PT, R27, R19, 0x8, 0x1f ;  /* 0x0d001f00131b7f89 */ /* 0x00006200000e0000 */
[--C-:B------:R-:W-:Y:S02]  /*2560*/  IMAD.MOV.U32 R20, RZ, RZ, R19.reuse ;  /* 0x000000ffff147224 */ /* 0x100fe400078e0013 */
[----:B------:R-:W-:-:S03]  /*2570*/  IMAD.MOV.U32 R21, RZ, RZ, R19 ;  /* 0x000000ffff157224 */ /* 0x000fc600078e0013 */
.L_x_7:
[----:B-1----:R-:W-:Y:S01]  /*2580*/  FSETP.GT.AND P1, PT, R20, R27, PT ;  /* 0x0000001b1400720b */ /* 0x002fe20003f24000 */
[----:B0-----:R-:W-:Y:S01]  /*2590*/  IMAD.MOV.U32 R24, RZ, RZ, R21 ;  /* 0x000000ffff187224 */ /* 0x001fe200078e0015 */
[----:B------:R-:W-:Y:S01]  /*25a0*/  SHF.R.U32.HI R8, RZ, 0x5, R0 ;  /* 0x00000005ff087819 */ /* 0x000fe20000011600 */
[----:B------:R-:W-:Y:S01]  /*25b0*/  IMAD.MOV.U32 R31, RZ, RZ, RZ ;  /* 0x000000ffff1f7224 */ /* 0x000fe200078e00ff */
[C---:B------:R-:W-:Y:S02]  /*25c0*/  LOP3.LUT R9, R0.reuse, 0x7, RZ, 0xc0, !PT ;  /* 0x0000000700097812 */ /* 0x040fe400078ec0ff */
[----:B------:R-:W-:Y:S02]  /*25d0*/  LOP3.LUT P3, RZ, R0, 0x18, RZ, 0xc0, !PT ;  /* 0x0000001800ff7812 */ /* 0x000fe4000786c0ff */
[----:B------:R-:W-:Y:S01]  /*25e0*/  LOP3.LUT R8, R8, 0xf, RZ, 0xc0, !PT ;  /* 0x0000000f08087812 */ /* 0x000fe200078ec0ff */
[----:B------:R-:W-:Y:S01]  /*25f0*/  IMAD.SHL.U32 R9, R9, 0x40, RZ ;  /* 0x0000004009097824 */ /* 0x000fe200078e00ff */
[----:B------:R-:W-:-:S02]  /*2600*/  FSETP.NAN.AND P4, PT, R20, R20, PT ;  /* 0x000000141400720b */ /* 0x000fc40003f88000 */
[----:B------:R-:W-:Y:S01]  /*2610*/  ISETP.GE.AND P2, PT, R0, 0x80, PT ;  /* 0x000000800000780c */ /* 0x000fe20003f46270 */
[----:B------:R-:W-:Y:S01]  /*2620*/  IMAD R19, R8, 0x4, R9 ;  /* 0x0000000408137824 */ /* 0x000fe200078e0209 */
[----:B------:R-:W-:-:S05]  /*2630*/  @!P1 SEL R24, R24, R27, P4 ;  /* 0x0000001b18189207 */ /* 0x000fca0002000000 */
[----:B------:R-:W-:Y:S04]  /*2640*/  @!P3 STS [R19], R24 ;  /* 0x000000181300b388 */ /* 0x000fe80000000800 */
[----:B------:R-:W-:Y:S06]  /*2650*/  BAR.SYNC.DEFER_BLOCKING 0x0 ;  /* 0x0000000000007b1d */ /* 0x000fec0000010000 */
[----:B------:R-:W0:Y:S04]  /*2660*/  @!P2 LDS R20, [R0.X4] ;  /* 0x000000000014a984 */ /* 0x000e280000004800 */
[----:B0-----:R-:W0:Y:S01]  /*2670*/  SHFL.BFLY PT, R21, R20, 0x8, 0x1f ;  /* 0x0d001f0014157f89 */ /* 0x001e2200000e0000 */
[----:B------:R-:W-:-:S02]  /*2680*/  FSETP.NAN.AND P4, PT, R20, R20, PT ;  /* 0x000000141400720b */ /* 0x000fc40003f88000 */
[----:B0-----:R-:W-:-:S04]  /*2690*/  FSETP.GT.AND P1, PT, R20, R21, PT ;  /* 0x000000151400720b */ /* 0x001fc80003f24000 */
[----:B------:R-:W-:-:S04]  /*26a0*/  FSEL R21, R20, R21, P1 ;  /* 0x0000001514157208 */ /* 0x000fc80000800000 */
[----:B------:R-:W-:-:S04]  /*26b0*/  FSEL R21, R20, R21, P4 ;  /* 0x0000001514157208 */ /* 0x000fc80002000000 */
[C---:B------:R-:W-:Y:S01]  /*26c0*/  FSETP.NAN.AND P4, PT, R21.reuse, R21, PT ;  /* 0x000000151500720b */ /* 0x040fe20003f88000 */
[----:B------:R-:W0:Y:S02]  /*26d0*/  SHFL.BFLY PT, R8, R21, 0x4, 0x1f ;  /* 0x0c801f0015087f89 */ /* 0x000e2400000e0000 */
[----:B0-----:R-:W-:-:S13]  /*26e0*/  FSETP.GT.AND P1, PT, R21, R8, PT ;  /* 0x000000081500720b */ /* 0x001fda0003f24000 */
[----:B------:R-:W-:-:S04]  /*26f0*/  @!P1 FSEL R21, R21, R8, P4 ;  /* 0x0000000815159208 */ /* 0x000fc80002000000 */
[C---:B------:R-:W-:Y:S01]  /*2700*/  FSETP.NAN.AND P4, PT, R21.reuse, R21, PT ;  /* 0x000000151500720b */ /* 0x040fe20003f88000 */
[----:B------:R-:W0:Y:S02]  /*2710*/  SHFL.BFLY PT, R8, R21, 0x2, 0x1f ;  /* 0x0c401f0015087f89 */ /* 0x000e2400000e0000 */
[----:B0-----:R-:W-:-:S13]  /*2720*/  FSETP.GT.AND P1, PT, R21, R8, PT ;  /* 0x000000081500720b */ /* 0x001fda0003f24000 */
[----:B------:R-:W-:Y:S02]  /*2730*/  @!P1 FSEL R21, R21, R8, P4 ;  /* 0x0000000815159208 */ /* 0x000fe40002000000 */
[C---:B------:R-:W-:Y:S02]  /*2740*/  LOP3.LUT P1, RZ, R0.reuse, 0xf, RZ, 0xc0, !PT ;  /* 0x0000000f00ff7812 */ /* 0x040fe4000782c0ff */
[C---:B------:R-:W-:Y:S01]  /*2750*/  FSETP.NAN.AND P5, PT, R21.reuse, R21, PT ;  /* 0x000000151500720b */ /* 0x040fe20003fa8000 */
[----:B------:R-:W0:Y:S01]  /*2760*/  SHFL.BFLY PT, R8, R21, 0x1, 0x1f ;  /* 0x0c201f0015087f89 */ /* 0x000e2200000e0000 */
[----:B------:R-:W-:Y:S02]  /*2770*/  ISETP.LT.AND P1, PT, R0, 0x80, !P1 ;  /* 0x000000800000780c */ /* 0x000fe40004f21270 */
[----:B0-----:R-:W-:-:S13]  /*2780*/  FSETP.GT.AND P4, PT, R21, R8, PT ;  /* 0x000000081500720b */ /* 0x001fda0003f84000 */
[----:B------:R-:W-:-:S05]  /*2790*/  @!P4 SEL R21, R21, R8, P5 ;  /* 0x000000081515c207 */ /* 0x000fca0002800000 */
[----:B------:R-:W-:Y:S04]  /*27a0*/  @P1 STS [R0.X4], R21 ;  /* 0x0000001500001388 */ /* 0x000fe80000004800 */
[----:B------:R-:W-:Y:S06]  /*27b0*/  BAR.SYNC.DEFER_BLOCKING 0x0 ;  /* 0x0000000000007b1d */ /* 0x000fec0000010000 */
[----:B------:R-:W0:Y:S04]  /*27c0*/  LDS R8, [R9] ;  /* 0x0000000009087984 */ /* 0x000e280000000800 */
[----:B------:R-:W-:Y:S01]  /*27d0*/  BAR.SYNC.DEFER_BLOCKING 0x0 ;  /* 0x0000000000007b1d */ /* 0x000fe20000010000 */
[--C-:B0-----:R-:W-:Y:S01]  /*27e0*/  FADD R5, R5, -R8.reuse ;  /* 0x8000000805057221 */ /* 0x101fe20000000000 */
[----:B------:R-:W-:Y:S01]  /*27f0*/  FSETP.NEU.AND P6, PT, R8, -INF , PT ;  /* 0xff8000000800780b */ /* 0x000fe20003fcd000 */
[--C-:B------:R-:W-:Y:S01]  /*2800*/  FADD R4, R4, -R8.reuse ;  /* 0x8000000804047221 */ /* 0x100fe20000000000 */
[--C-:B------:R-:W-:Y:S01]  /*2810*/  FADD R6, R6, -R8.reuse ;  /* 0x8000000806067221 */ /* 0x100fe20000000000 */
[----:B------:R-:W-:Y:S01]  /*2820*/  FMUL R5, R5, 1.4426950216293334961 ;  /* 0x3fb8aa3b05057820 */ /* 0x000fe20000400000 */
[----:B------:R-:W-:Y:S01]  /*2830*/  FADD R7, R7, -R8 ;  /* 0x8000000807077221 */ /* 0x000fe20000000000 */
[----:B------:R-:W-:Y:S01]  /*2840*/  FMUL R4, R4, 1.4426950216293334961 ;  /* 0x3fb8aa3b04047820 */ /* 0x000fe20000400000 */
[----:B------:R-:W-:-:S02]  /*2850*/  FMUL R6, R6, 1.4426950216293334961 ;  /* 0x3fb8aa3b06067820 */ /* 0x000fc40000400000 */
[----:B------:R-:W-:Y:S01]  /*2860*/  FSEL R5, R5, RZ, P6 ;  /* 0x000000ff05057208 */ /* 0x000fe20003000000 */
[----:B------:R-:W-:Y:S01]  /*2870*/  FMUL R20, R7, 1.4426950216293334961 ;  /* 0x3fb8aa3b07147820 */ /* 0x000fe20000400000 */
[----:B------:R-:W-:Y:S02]  /*2880*/  FSEL R4, R4, RZ, P6 ;  /* 0x000000ff04047208 */ /* 0x000fe40003000000 */
[----:B------:R-:W-:Y:S02]  /*2890*/  FSETP.GEU.AND P4, PT, R5, -126, PT ;  /* 0xc2fc00000500780b */ /* 0x000fe40003f8e000 */
[----:B------:R-:W-:Y:S02]  /*28a0*/  FSETP.GEU.AND P5, PT, R4, -126, PT ;  /* 0xc2fc00000400780b */ /* 0x000fe40003fae000 */
[----:B------:R-:W-:Y:S02]  /*28b0*/  FSEL R7, R6, RZ, P6 ;  /* 0x000000ff06077208 */ /* 0x000fe40003000000 */
[----:B------:R-:W-:-:S02]  /*28c0*/  FSEL R20, R20, RZ, P6 ;  /* 0x000000ff14147208 */ /* 0x000fc40003000000 */
[----:B------:R-:W-:-:S05]  /*28d0*/  FSETP.GEU.AND P6, PT, R7, -126, PT ;  /* 0xc2fc00000700780b */ /* 0x000fca0003fce000 */
[----:B------:R-:W-:Y:S02]  /*28e0*/  @!P4 FMUL R5, R5, 0.5 ;  /* 0x3f0000000505c820 */ /* 0x000fe40000400000 */
[----:B------:R-:W-:Y:S02]  /*28f0*/  @!P5 FMUL R4, R4, 0.5 ;  /* 0x3f0000000404d820 */ /* 0x000fe40000400000 */
[----:B------:R-:W0:Y:S04]  /*2900*/  MUFU.EX2 R21, R5 ;  /* 0x0000000500157308 */ /* 0x000e280000000800 */
[----:B------:R-:W-:-:S04]  /*2910*/  @!P6 FMUL R7, R7, 0.5 ;  /* 0x3f0000000707e820 */ /* 0x000fc80000400000 */
[----:B------:R-:W1:Y:S01]  /*2920*/  MUFU.EX2 R6, R4 ;  /* 0x0000000400067308 */ /* 0x000e620000000800 */
[----:B0-----:R-:W-:Y:S01]  /*2930*/  @!P4 FMUL R21, R21, R21 ;  /* 0x000000151515c220 */ /* 0x001fe20000400000 */
[----:B------:R-:W-:-:S06]  /*2940*/  FSETP.GEU.AND P4, PT, R20, -126, PT ;  /* 0xc2fc00001400780b */ /* 0x000fcc0003f8e000 */
[----:B------:R-:W0:Y:S01]  /*2950*/  MUFU.EX2 R5, R7 ;  /* 0x0000000700057308 */ /* 0x000e220000000800 */
[----:B------:R-:W-:Y:S01]  /*2960*/  FMUL R26, R26, R21 ;  /* 0x000000151a1a7220 */ /* 0x000fe20000400000 */
[----:B-1----:R-:W-:-:S04]  /*2970*/  @!P5 FMUL R6, R6, R6 ;  /* 0x000000060606d220 */ /* 0x002fc80000400000 */
[----:B------:R-:W-:Y:S01]  /*2980*/  FFMA R25, R25, R6, R26 ;  /* 0x0000000619197223 */ /* 0x000fe2000000001a */
[----:B------:R-:W-:-:S04]  /*2990*/  @!P4 FMUL R20, R20, 0.5 ;  /* 0x3f0000001414c820 */ /* 0x000fc80000400000 */
[----:B------:R-:W1:Y:S01]  /*29a0*/  MUFU.EX2 R24, R20 ;  /* 0x0000001400187308 */ /* 0x000e620000000800 */
[----:B0-----:R-:W-:-:S04]  /*29b0*/  @!P6 FMUL R5, R5, R5 ;  /* 0x000000050505e220 */ /* 0x001fc80000400000 */
[----:B------:R-:W-:Y:S01]  /*29c0*/  FFMA R22, R22, R5, R25 ;  /* 0x0000000516167223 */ /* 0x000fe20000000019 */
[----:B-1----:R-:W-:-:S04]  /*29d0*/  @!P4 FMUL R24, R24, R24 ;  /* 0x000000181818c220 */ /* 0x002fc80000400000 */
[----:B------:R-:W-:-:S05]  /*29e0*/  FFMA R22, R23, R24, R22 ;  /* 0x0000001817167223 */ /* 0x000fca0000000016 */
[----:B------:R-:W0:Y:S02]  /*29f0*/  SHFL.BFLY PT, R5, R22, 0x10, 0x1f ;  /* 0x0e001f0016057f89 */ /* 0x000e2400000e0000 */
[----:B0-----:R-:W-:-:S05]  /*2a00*/  FADD R5, R22, R5 ;  /* 0x0000000516057221 */ /* 0x001fca0000000000 */
[----:B------:R-:W0:Y:S02]  /*2a10*/  SHFL.BFLY PT, R4, R5, 0x8, 0x1f ;  /* 0x0d001f0005047f89 */ /* 0x000e2400000e0000 */
[----:B0-----:R-:W-:-:S05]  /*2a20*/  FADD R20, R5, R4 ;  /* 0x0000000405147221 */ /* 0x001fca0000000000 */
[----:B------:R-:W-:Y:S04]  /*2a30*/  @!P3 STS [R19], R20 ;  /* 0x000000141300b388 */ /* 0x000fe80000000800 */
[----:B------:R-:W-:Y:S06]  /*2a40*/  BAR.SYNC.DEFER_BLOCKING 0x0 ;  /* 0x0000000000007b1d */ /* 0x000fec0000010000 */
[----:B------:R-:W0:Y:S04]  /*2a50*/  @!P2 LDS R23, [R0.X4] ;  /* 0x000000000017a984 */ /* 0x000e280000004800 */
[----:B0-----:R-:W0:Y:S02]  /*2a60*/  SHFL.BFLY PT, R4, R23, 0x8, 0x1f ;  /* 0x0d001f0017047f89 */ /* 0x001e2400000e0000 */
[----:B0-----:R-:W-:-:S05]  /*2a70*/  FADD R4, R23, R4 ;  /* 0x0000000417047221 */ /* 0x001fca0000000000 */
[----:B------:R-:W0:Y:S02]  /*2a80*/  SHFL.BFLY PT, R7, R4, 0x4, 0x1f ;  /* 0x0c801f0004077f89 */ /* 0x000e2400000e0000 */
[----:B0-----:R-:W-:-:S05]  /*2a90*/  FADD R7, R4, R7 ;  /* 0x0000000704077221 */ /* 0x001fca0000000000 */
[----:B------:R-:W0:Y:S02]  /*2aa0*/  SHFL.BFLY PT, R6, R7, 0x2, 0x1f ;  /* 0x0c401f0007067f89 */ /* 0x000e2400000e0000 */
[----:B0-----:R-:W-:-:S05]  /*2ab0*/  FADD R6, R7, R6 ;  /* 0x0000000607067221 */ /* 0x001fca0000000000 */
[----:B------:R-:W0:Y:S02]  /*2ac0*/  SHFL.BFLY PT, R5, R6, 0x1, 0x1f ;  /* 0x0c201f0006057f89 */ /* 0x000e2400000e0000 */
[----:B0-----:R-:W-:-:S05]  /*2ad0*/  FADD R5, R6, R5 ;  /* 0x0000000506057221 */ /* 0x001fca0000000000 */
[----:B------:R0:W-:Y:S04]  /*2ae0*/  @P1 STS [R0.X4], R5 ;  /* 0x0000000500001388 */ /* 0x0001e80000004800 */
[----:B------:R-:W-:Y:S06]  /*2af0*/  BAR.SYNC.DEFER_BLOCKING 0x0 ;  /* 0x0000000000007b1d */ /* 0x000fec0000010000 */
[----:B0-----:R-:W1:Y:S02]  /*2b00*/  LDS R9, [R9] ;  /* 0x0000000009097984 */ /* 0x001e640000000800 */
.L_x_6:
[----:B------:R-:W-:Y:S02]  /*2b10*/  LOP3.LUT R25, R31, 0xff, R0, 0xf8, !PT ;  /* 0x000000ff1f197812 */ /* 0x000fe400078ef800 */
[----:B------:R-:W-:-:S02]  /*2b20*/  LOP3.LUT R19, R12, R31, RZ, 0xfc, !PT ;  /* 0x0000001f0c137212 */ /* 0x000fc400078efcff */
[----:B0-----:R-:W-:Y:S01]  /*2b30*/  MOV R4, 0x2 ;  /* 0x0000000200047802 */ /* 0x001fe20000000f00 */
[C---:B------:R-:W-:Y:S02]  /*2b40*/  IMAD.IADD R33, R25.reuse, 0x1, -R18 ;  /* 0x0000000119217824 */ /* 0x040fe400078e0a12 */
[----:B------:R-:W-:Y:S02]  /*2b50*/  IMAD.IADD R41, R25, 0x1, -R17 ;  /* 0x0000000119297824 */ /* 0x000fe400078e0a11 */
[----:B------:R-:W-:Y:S01]  /*2b60*/  IMAD.WIDE R4, R19, R4, c[0x0][0x160] ;  /* 0x0000580013047625 */ /* 0x000fe200078e0204 */
[----:B------:R-:W-:Y:S02]  /*2b70*/  IABS R27, R33 ;  /* 0x00000021001b7213 */ /* 0x000fe40000000000 */
[----:B------:R-:W-:Y:S01]  /*2b80*/  IABS R32, R41 ;  /* 0x0000002900207213 */ /* 0x000fe20000000000 */
[----:B------:R-:W-:Y:S01]  /*2b90*/  IMAD.IADD R40, R25, 0x1, -R14 ;  /* 0x0000000119287824 */ /* 0x000fe200078e0a0e */
[----:B------:R-:W-:Y:S01]  /*2ba0*/  I2FP.F32.S32 R6, R27 ;  /* 0x0000001b00067245 */ /* 0x000fe20000201400 */
[----:B------:R-:W2:Y:S01]  /*2bb0*/  LDG.E.EF.64 R4, [R4.64] ;  /* 0x0000000404047981 */ /* 0x000ea2000c0e1b00 */
[----:B------:R-:W-:-:S02]  /*2bc0*/  I2FP.F32.S32 R7, R32 ;  /* 0x0000002000077245 */ /* 0x000fc40000201400 */
[----:B------:R-:W-:Y:S01]  /*2bd0*/  IABS R35, R40 ;  /* 0x0000002800237213 */ /* 0x000fe20000000000 */
[----:B------:R-:W-:Y:S02]  /*2be0*/  FMUL R6, R6, 0.125 ;  /* 0x3e00000006067820 */ /* 0x000fe40000400000 */
[----:B------:R-:W-:-:S03]  /*2bf0*/  FMUL R7, R7, 0.125 ;  /* 0x3e00000007077820 */ /* 0x000fc60000400000 */
[----:B------:R-:W-:Y:S02]  /*2c00*/  FSETP.GEU.AND P1, PT, R6, 1.175494350822287508e-38, PT ;  /* 0x008000000600780b */ /* 0x000fe40003f2e000 */
[----:B------:R-:W-:-:S11]  /*2c10*/  FSETP.GEU.AND P3, PT, R7, 1.175494350822287508e-38, PT ;  /* 0x008000000700780b */ /* 0x000fd60003f6e000 */
[----:B------:R-:W-:Y:S02]  /*2c20*/  @!P1 FMUL R6, R6, 8388608 ;  /* 0x4b00000006069820 */ /* 0x000fe40000400000 */
[----:B------:R-:W-:-:S03]  /*2c30*/  @!P3 FMUL R7, R7, 8388608 ;  /* 0x4b0000000707b820 */ /* 0x000fc60000400000 */
[----:B------:R-:W-:Y:S02]  /*2c40*/  IADD3 R20, R6, -0x3f2aaaab, RZ ;  /* 0xc0d5555506147810 */ /* 0x000fe40007ffe0ff */
[----:B------:R-:W-:Y:S02]  /*2c50*/  IADD3 R21, R7, -0x3f2aaaab, RZ ;  /* 0xc0d5555507157810 */ /* 0x000fe40007ffe0ff */
[----:B------:R-:W-:Y:S02]  /*2c60*/  LOP3.LUT R23, R20, 0xff800000, RZ, 0xc0, !PT ;  /* 0xff80000014177812 */ /* 0x000fe400078ec0ff */
[----:B------:R-:W-:-:S03]  /*2c70*/  LOP3.LUT R20, R21, 0xff800000, RZ, 0xc0, !PT ;  /* 0xff80000015147812 */ /* 0x000fc600078ec0ff */
[----:B------:R-:W-:Y:S02]  /*2c80*/  IMAD.IADD R29, R6, 0x1, -R23 ;  /* 0x00000001061d7824 */ /* 0x000fe400078e0a17 */
[----:B------:R-:W-:Y:S01]  /*2c90*/  IMAD.IADD R21, R7, 0x1, -R20 ;  /* 0x0000000107157824 */ /* 0x000fe200078e0a14 */
[----:B------:R-:W-:Y:S01]  /*2ca0*/  I2FP.F32.S32 R24, R35 ;  /* 0x0000002300187245 */ /* 0x000fe20000201400 */
[----:B------:R-:W-:Y:S01]  /*2cb0*/  IMAD.MOV.U32 R26, RZ, RZ, 0x3e055027 ;  /* 0x3e055027ff1a7424 */ /* 0x000fe200078e00ff */
[----:B------:R-:W-:Y:S01]  /*2cc0*/  FADD R29, R29, -1 ;  /* 0xbf8000001d1d7421 */ /* 0x000fe20000000000 */
[----:B------:R-:W-:Y:S01]  /*2cd0*/  FADD R21, R21, -1 ;  /* 0xbf80000015157421 */ /* 0x000fe20000000000 */
[----:B------:R-:W-:Y:S02]  /*2ce0*/  IMAD.IADD R30, R25, 0x1, -R16 ;  /* 0x00000001191e7824 */ /* 0x000fe400078e0a10 */
[-C--:B------:R-:W-:Y:S01]  /*2cf0*/  FFMA.FTZ R22, R29, -R26.reuse, 0.14084610342979431152 ;  /* 0x3e1039f61d167423 */ /* 0x080fe2000001081a */
[----:B------:R-:W-:Y:S01]  /*2d00*/  FMUL R24, R24, 0.125 ;  /* 0x3e00000018187820 */ /* 0x000fe20000400000 */
[----:B------:R-:W-:Y:S01]  /*2d10*/  FFMA.FTZ R36, R21, -R26, 0.14084610342979431152 ;  /* 0x3e1039f615247423 */ /* 0x000fe2000001081a */
[----:B------:R-:W-:Y:S01]  /*2d20*/  IABS R25, R30 ;  /* 0x0000001e00197213 */ /* 0x000fe20000000000 */
[----:B------:R-:W-:-:S02]  /*2d30*/  FFMA.FTZ R28, R29, R22, -0.12148627638816833496 ;  /* 0xbdf8cdcc1d1c7423 */ /* 0x000fc40000010016 */
[----:B------:R-:W-:Y:S01]  /*2d40*/  FSETP.GEU.AND P2, PT, R24, 1.175494350822287508e-38, PT ;  /* 0x008000001800780b */ /* 0x000fe20003f4e000 */
[----:B------:R-:W-:Y:S01]  /*2d50*/  FFMA.FTZ R36, R21, R36, -0.12148627638816833496 ;  /* 0xbdf8cdcc15247423 */ /* 0x000fe20000010024 */
[----:B------:R-:W-:Y:S01]  /*2d60*/  FFMA.FTZ R28, R29, R28, 0.13980610668659210205 ;  /* 0x3e0f29551d1c7423 */ /* 0x000fe2000001001c */
[----:B------:R-:W-:Y:S02]  /*2d70*/  I2FP.F32.S32 R34, R25 ;  /* 0x0000001900227245 */ /* 0x000fe40000201400 */
[----:B------:R-:W-:Y:S01]  /*2d80*/  FFMA.FTZ R36, R21, R36, 0.13980610668659210205 ;  /* 0x3e0f295515247423 */ /* 0x000fe20000010024 */
[----:B------:R-:W-:Y:S02]  /*2d90*/  FFMA.FTZ R28, R29, R28, -0.16684235632419586182 ;  /* 0xbe2ad8b91d1c7423 */ /* 0x000fe4000001001c */
[----:B------:R-:W-:Y:S01]  /*2da0*/  FMUL R34, R34, 0.125 ;  /* 0x3e00000022227820 */ /* 0x000fe20000400000 */
[----:B------:R-:W-:Y:S01]  /*2db0*/  FFMA.FTZ R36, R21, R36, -0.16684235632419586182 ;  /* 0xbe2ad8b915247423 */ /* 0x000fe20000010024 */
[----:B------:R-:W-:-:S03]  /*2dc0*/  FFMA.FTZ R28, R29, R28, 0.20012299716472625732 ;  /* 0x3e4ced0b1d1c7423 */ /* 0x000fc6000001001c */
[----:B------:R-:W-:Y:S01]  /*2dd0*/  FFMA.FTZ R38, R21, R36, 0.20012299716472625732 ;  /* 0x3e4ced0b15267423 */ /* 0x000fe20000010024 */
[----:B------:R-:W-:Y:S01]  /*2de0*/  FSETP.GEU.AND P4, PT, R34, 1.175494350822287508e-38, PT ;  /* 0x008000002200780b */ /* 0x000fe20003f8e000 */
[----:B------:R-:W-:Y:S01]  /*2df0*/  @!P2 FMUL R24, R24, 8388608 ;  /* 0x4b0000001818a820 */ /* 0x000fe20000400000 */
[----:B------:R-:W-:Y:S01]  /*2e00*/  FFMA.FTZ R36, R29, R28, -0.24999669194221496582 ;  /* 0xbe7fff221d247423 */ /* 0x000fe2000001001c */
[----:B------:R-:W-:-:S03]  /*2e10*/  FSEL R22, RZ, -23, P1 ;  /* 0xc1b80000ff167808 */ /* 0x000fc60000800000 */
[C---:B------:R-:W-:Y:S01]  /*2e20*/  FFMA.FTZ R36, R29.reuse, R36, 0.33333182334899902344 ;  /* 0x3eaaaa781d247423 */ /* 0x040fe20000010024 */
[----:B------:R-:W-:Y:S02]  /*2e30*/  IADD3 R28, R24, -0x3f2aaaab, RZ ;  /* 0xc0d55555181c7810 */ /* 0x000fe40007ffe0ff */
[----:B------:R-:W-:Y:S01]  /*2e40*/  I2FP.F32.S32 R23, R23 ;  /* 0x0000001700177245 */ /* 0x000fe20000201400 */
[----:B------:R-:W-:Y:S01]  /*2e50*/  FFMA.FTZ R36, R29, R36, -0.5 ;  /* 0xbf0000001d247423 */ /* 0x000fe20000010024 */
[----:B------:R-:W-:Y:S02]  /*2e60*/  ISETP.GT.AND P1, PT, R33, RZ, PT ;  /* 0x000000ff2100720c */ /* 0x000fe40003f24270 */
[----:B------:R-:W-:Y:S01]  /*2e70*/  LOP3.LUT R33, R28, 0xff800000, RZ, 0xc0, !PT ;  /* 0xff8000001c217812 */ /* 0x000fe200078ec0ff */
[----:B------:R-:W-:Y:S01]  /*2e80*/  FFMA.FTZ R22, R23, 1.1920928955078125e-07, R22 ;  /* 0x3400000017167823 */ /* 0x000fe20000010016 */
[----:B------:R-:W-:Y:S01]  /*2e90*/  I2FP.F32.S32 R28, R20 ;  /* 0x00000014001c7245 */ /* 0x000fe20000201400 */
[----:B------:R-:W-:Y:S01]  /*2ea0*/  @!P4 FMUL R34, R34, 8388608 ;  /* 0x4b0000002222c820 */ /* 0x000fe20000400000 */
[----:B------:R-:W-:Y:S01]  /*2eb0*/  FMUL R36, R29, R36 ;  /* 0x000000241d247220 */ /* 0x000fe20000400000 */
[----:B------:R-:W-:Y:S01]  /*2ec0*/  FFMA.FTZ R38, R21, R38, -0.24999669194221496582 ;  /* 0xbe7fff2215267423 */ /* 0x000fe20000010026 */
[----:B------:R-:W-:-:S02]  /*2ed0*/  FSEL R23, RZ, -23, P2 ;  /* 0xc1b80000ff177808 */ /* 0x000fc40001000000 */
[----:B------:R-:W-:Y:S01]  /*2ee0*/  I2FP.F32.S32 R20, R33 ;  /* 0x0000002100147245 */ /* 0x000fe20000201400 */
[----:B------:R-:W-:Y:S01]  /*2ef0*/  FFMA.FTZ R29, R29, R36, R29 ;  /* 0x000000241d1d7223 */ /* 0x000fe2000001001d */
[----:B------:R-:W-:Y:S01]  /*2f00*/  FFMA.FTZ R38, R21, R38, 0.33333182334899902344 ;  /* 0x3eaaaa7815267423 */ /* 0x000fe20000010026 */
[----:B------:R-:W-:Y:S01]  /*2f10*/  IADD3 R36, R34, -0x3f2aaaab, RZ ;  /* 0xc0d5555522247810 */ /* 0x000fe20007ffe0ff */
[----:B------:R-:W-:Y:S01]  /*2f20*/  IMAD.IADD R33, R24, 0x1, -R33 ;  /* 0x0000000118217824 */ /* 0x000fe200078e0a21 */
[----:B------:R-:W-:Y:S01]  /*2f30*/  FFMA.FTZ R23, R20, 1.1920928955078125e-07, R23 ;  /* 0x3400000014177823 */ /* 0x000fe20000010017 */
[----:B------:R-:W-:Y:S01]  /*2f40*/  LOP3.LUT R20, R31, R10, RZ, 0xfc, !PT ;  /* 0x0000000a1f147212 */ /* 0x000fe200078efcff */
[----:B------:R-:W-:Y:S01]  /*2f50*/  FFMA.FTZ R38, R21, R38, -0.5 ;  /* 0xbf00000015267423 */ /* 0x000fe20000010026 */
[----:B------:R-:W-:Y:S02]  /*2f60*/  FSEL R37, RZ, -23, P3 ;  /* 0xc1b80000ff257808 */ /* 0x000fe40001800000 */
[----:B------:R-:W-:Y:S01]  /*2f70*/  LOP3.LUT R39, R36, 0xff800000, RZ, 0xc0, !PT ;  /* 0xff80000024277812 */ /* 0x000fe200078ec0ff */
[----:B------:R-:W-:Y:S01]  /*2f80*/  FADD R33, R33, -1 ;  /* 0xbf80000021217421 */ /* 0x000fe20000000000 */
[----:B------:R-:W-:Y:S01]  /*2f90*/  ISETP.GE.U32.AND P2, PT, R6, 0x7f800000, PT ;  /* 0x7f8000000600780c */ /* 0x000fe20003f46070 */
[----:B------:R-:W-:Y:S01]  /*2fa0*/  IMAD.IADD R20, R20, 0x1, -R13 ;  /* 0x0000000114147824 */ /* 0x000fe200078e0a0d */
[----:B------:R-:W-:Y:S01]  /*2fb0*/  FMUL R38, R21, R38 ;  /* 0x0000002615267220 */ /* 0x000fe20000400000 */
[----:B------:R-:W-:Y:S01]  /*2fc0*/  FFMA.FTZ R28, R28, 1.1920928955078125e-07, R37 ;  /* 0x340000001c1c7823 */ /* 0x000fe20000010025 */
[----:B------:R-:W-:Y:S01]  /*2fd0*/  IMAD.IADD R37, R34, 0x1, -R39 ;  /* 0x0000000122257824 */ /* 0x000fe200078e0a27 */
[----:B------:R-:W-:Y:S01]  /*2fe0*/  FFMA.FTZ R29, R22, 0.69314718246459960938, R29 ;  /* 0x3f317218161d7823 */ /* 0x000fe2000001001d */
[----:B------:R-:W-:Y:S01]  /*2ff0*/  FFMA.FTZ R22, R33, -R26, 0.14084610342979431152 ;  /* 0x3e1039f621167423 */ /* 0x000fe2000001081a */
[----:B------:R-:W-:Y:S01]  /*3000*/  FFMA.FTZ R21, R21, R38, R21 ;  /* 0x0000002615157223 */ /* 0x000fe20000010015 */
[----:B------:R-:W-:Y:S01]  /*3010*/  ISETP.GE.U32.AND P3, PT, R7, 0x7f800000, PT ;  /* 0x7f8000000700780c */ /* 0x000fe20003f66070 */
[----:B------:R-:W-:Y:S01]  /*3020*/  FADD R37, R37, -1 ;  /* 0xbf80000025257421 */ /* 0x000fe20000000000 */
[----:B------:R-:W-:Y:S01]  /*3030*/  IABS R36, R20 ;  /* 0x0000001400247213 */ /* 0x000fe20000000000 */
[----:B------:R-:W-:Y:S01]  /*3040*/  FFMA.FTZ R22, R33, R22, -0.12148627638816833496 ;  /* 0xbdf8cdcc21167423 */ /* 0x000fe20000010016 */
[----:B------:R-:W-:Y:S01]  /*3050*/  FFMA.FTZ R28, R28, 0.69314718246459960938, R21 ;  /* 0x3f3172181c1c7823 */ /* 0x000fe20000010015 */
[----:B------:R-:W-:-:S02]  /*3060*/  FFMA.FTZ R38, R37, -R26, 0.14084610342979431152 ;  /* 0x3e1039f625267423 */ /* 0x000fc4000001081a */
[----:B------:R-:W-:Y:S01]  /*3070*/  IMAD.MOV.U32 R21, RZ, RZ, R36 ;  /* 0x000000ffff157224 */ /* 0x000fe200078e0024 */
[----:B------:R-:W-:Y:S01]  /*3080*/  FFMA.FTZ R36, R33, R22, 0.13980610668659210205 ;  /* 0x3e0f295521247423 */ /* 0x000fe20000010016 */
[----:B------:R-:W-:Y:S01]  /*3090*/  @P2 IMAD.MOV.U32 R43, RZ, RZ, 0x7f800000 ;  /* 0x7f800000ff2b2424 */ /* 0x000fe200078e00ff */
[----:B------:R-:W-:Y:S02]  /*30a0*/  FFMA.FTZ R38, R37, R38, -0.12148627638816833496 ;  /* 0xbdf8cdcc25267423 */ /* 0x000fe40000010026 */
[----:B------:R-:W-:Y:S01]  /*30b0*/  FFMA.FTZ R36, R33, R36, -0.16684235632419586182 ;  /* 0xbe2ad8b921247423 */ /* 0x000fe20000010024 */
[----:B------:R-:W-:Y:S01]  /*30c0*/  @P2 FFMA.FTZ R29, R6, R43, +INF ;  /* 0x7f800000061d2423 */ /* 0x000fe2000001002b */
[----:B------:R-:W-:Y:S01]  /*30d0*/  @P3 IMAD.MOV.U32 R42, RZ, RZ, 0x7f800000 ;  /* 0x7f800000ff2a3424 */ /* 0x000fe200078e00ff */
[----:B------:R-:W-:Y:S01]  /*30e0*/  FFMA.FTZ R6, R37, R38, 0.13980610668659210205 ;  /* 0x3e0f295525067423 */ /* 0x000fe20000010026 */
[----:B------:R-:W-:Y:S02]  /*30f0*/  FFMA.FTZ R36, R33, R36, 0.20012299716472625732 ;  /* 0x3e4ced0b21247423 */ /* 0x000fe40000010024 */
[----:B------:R-:W-:Y:S01]  /*3100*/  @P3 FFMA.FTZ R28, R7, R42, +INF ;  /* 0x7f800000071c3423 */ /* 0x000fe2000001002a */
[----:B------:R-:W-:Y:S01]  /*3110*/  FFMA.FTZ R6, R37, R6, -0.16684235632419586182 ;  /* 0xbe2ad8b925067423 */ /* 0x000fe20000010006 */
[----:B------:R-:W-:Y:S01]  /*3120*/  FFMA.FTZ R36, R33, R36, -0.24999669194221496582 ;  /* 0xbe7fff2221247423 */ /* 0x000fe20000010024 */
[----:B------:R-:W-:Y:S01]  /*3130*/  FMUL.M8 R7, R29, 0.36067375540733337402 ;  /* 0x3eb8aa3b1d077820 */ /* 0x000fe20000700000 */
[----:B------:R-:W-:Y:S01]  /*3140*/  I2FP.F32.S32 R22, R21 ;  /* 0x0000001500167245 */ /* 0x000fe20000201400 */
[----:B------:R-:W-:Y:S01]  /*3150*/  FFMA.FTZ R42, R37, R6, 0.20012299716472625732 ;  /* 0x3e4ced0b252a7423 */ /* 0x000fe20000010006 */
[----:B------:R-:W-:Y:S01]  /*3160*/  FFMA.FTZ R36, R33, R36, 0.33333182334899902344 ;  /* 0x3eaaaa7821247423 */ /* 0x000fe20000010024 */
[----:B------:R-:W-:Y:S01]  /*3170*/  ISETP.GE.U32.AND P2, PT, R24, 0x7f800000, PT ;  /* 0x7f8000001800780c */ /* 0x000fe20003f46070 */
[----:B------:R-:W-:Y:S01]  /*3180*/  FMUL.M8 R28, R28, 0.36067375540733337402 ;  /* 0x3eb8aa3b1c1c7820 */ /* 0x000fe20000700000 */
[----:B------:R-:W0:Y:S01]  /*3190*/  F2I.S64.TRUNC R6, R7 ;  /* 0x0000000700067311 */ /* 0x000e22000020d900 */
[----:B------:R-:W-:Y:S01]  /*31a0*/  FFMA.FTZ R42, R37, R42, -0.24999669194221496582 ;  /* 0xbe7fff22252a7423 */ /* 0x000fe2000001002a */
[----:B------:R-:W-:Y:S01]  /*31b0*/  FMUL R22, R22, 0.125 ;  /* 0x3e00000016167820 */ /* 0x000fe20000400000 */
[----:B------:R-:W-:-:S02]  /*31c0*/  FFMA.FTZ R36, R33, R36, -0.5 ;  /* 0xbf00000021247423 */ /* 0x000fc40000010024 */
[----:B------:R-:W-:Y:S02]  /*31d0*/  FFMA.FTZ R42, R37, R42, 0.33333182334899902344 ;  /* 0x3eaaaa78252a7423 */ /* 0x000fe4000001002a */
[----:B------:R-:W-:Y:S01]  /*31e0*/  FMUL R36, R33, R36 ;  /* 0x0000002421247220 */ /* 0x000fe20000400000 */
[----:B------:R-:W3:Y:S01]  /*31f0*/  F2I.S64.TRUNC R28, R28 ;  /* 0x0000001c001c7311 */ /* 0x000ee2000020d900 */
[----:B------:R-:W-:Y:S01]  /*3200*/  FSETP.GEU.AND P5, PT, R22, 1.175494350822287508e-38, PT ;  /* 0x008000001600780b */ /* 0x000fe20003fae000 */
[----:B------:R-:W-:Y:S01]  /*3210*/  FFMA.FTZ R44, R37, R42, -0.5 ;  /* 0xbf000000252c7423 */ /* 0x000fe2000001002a */
[----:B------:R-:W-:Y:S01]  /*3220*/  FSEL R38, RZ, -23, P4 ;  /* 0xc1b80000ff267808 */ /* 0x000fe20002000000 */
[----:B------:R-:W-:Y:S01]  /*3230*/  FFMA.FTZ R42, R33, R36, R33 ;  /* 0x00000024212a7223 */ /* 0x000fe20000010021 */
[----:B------:R-:W-:Y:S01]  /*3240*/  I2FP.F32.S32 R39, R39 ;  /* 0x0000002700277245 */ /* 0x000fe20000201400 */
[----:B------:R-:W-:Y:S01]  /*3250*/  @P2 IMAD.MOV.U32 R33, RZ, RZ, 0x7f800000 ;  /* 0x7f800000ff212424 */ /* 0x000fe200078e00ff */
[----:B------:R-:W-:Y:S01]  /*3260*/  LOP3.LUT R36, R31, 0x40, R10, 0xfe, !PT ;  /* 0x000000401f247812 */ /* 0x000fe200078efe0a */
[----:B------:R-:W-:Y:S01]  /*3270*/  FFMA.FTZ R42, R23, 0.69314718246459960938, R42 ;  /* 0x3f317218172a7823 */ /* 0x000fe2000001002a */
[----:B------:R-:W-:Y:S01]  /*3280*/  FMUL R44, R37, R44 ;  /* 0x0000002c252c7220 */ /* 0x000fe20000400000 */
[----:B------:R-:W-:Y:S01]  /*3290*/  FFMA.FTZ R38, R39, 1.1920928955078125e-07, R38 ;  /* 0x3400000027267823 */ /* 0x000fe20000010026 */
[----:B------:R-:W-:Y:S01]  /*32a0*/  @P2 FFMA.FTZ R42, R24, R33, +INF ;  /* 0x7f800000182a2423 */ /* 0x000fe20000010021 */
[----:B0-----:R-:W-:Y:S01]  /*32b0*/  IADD3 R39, P3, R6, 0x8, RZ ;  /* 0x0000000806277810 */ /* 0x001fe20007f7e0ff */
[----:B------:R-:W-:Y:S01]  /*32c0*/  IMAD.IADD R23, R36, 0x1, -R13 ;  /* 0x0000000124177824 */ /* 0x000fe200078e0a0d */
[----:B------:R-:W-:Y:S01]  /*32d0*/  FFMA.FTZ R37, R37, R44, R37 ;  /* 0x0000002c25257223 */ /* 0x000fe20000010025 */
[----:B------:R-:W-:Y:S01]  /*32e0*/  FMUL.M8 R6, R42, 0.36067375540733337402 ;  /* 0x3eb8aa3b2a067820 */ /* 0x000fe20000700000 */
[----:B------:R-:W-:Y:S01]  /*32f0*/  @!P5 FMUL R22, R22, 8388608 ;  /* 0x4b0000001616d820 */ /* 0x000fe20000400000 */
[----:B------:R-:W-:Y:S01]  /*3300*/  IMAD.X R44, RZ, RZ, R7, P3 ;  /* 0x000000ffff2c7224 */ /* 0x000fe200018e0607 */
[----:B---3--:R-:W-:-:S02]  /*3310*/  IADD3 R46, P2, R28, 0x8, RZ ;  /* 0x000000081c2e7810 */ /* 0x008fc40007f5e0ff */
[----:B------:R-:W-:Y:S02]  /*3320*/  IABS R24, R23 ;  /* 0x0000001700187213 */ /* 0x000fe40000000000 */
[----:B------:R-:W-:Y:S01]  /*3330*/  ISETP.GE.AND P3, PT, R27, 0x8, PT ;  /* 0x000000081b00780c */ /* 0x000fe20003f66270 */
[----:B------:R-:W0:Y:S01]  /*3340*/  F2I.S64.TRUNC R6, R6 ;  /* 0x0000000600067311 */ /* 0x000e22000020d900 */
[----:B------:R-:W-:Y:S01]  /*3350*/  IADD3 R33, R22, -0x3f2aaaab, RZ ;  /* 0xc0d5555516217810 */ /* 0x000fe20007ffe0ff */
[----:B------:R-:W-:Y:S01]  /*3360*/  IMAD.X R45, RZ, RZ, R29, P2 ;  /* 0x000000ffff2d7224 */ /* 0x000fe200010e061d */
[----:B------:R-:W-:Y:S02]  /*3370*/  I2FP.F32.S32 R28, R24 ;  /* 0x00000018001c7245 */ /* 0x000fe40000201400 */
[----:B------:R-:W-:Y:S01]  /*3380*/  ISETP.LT.U32.AND P2, PT, R39, 0xf, PT ;  /* 0x0000000f2700780c */ /* 0x000fe20003f41070 */
[----:B------:R-:W-:Y:S01]  /*3390*/  IMAD.MOV.U32 R29, RZ, RZ, R27 ;  /* 0x000000ffff1d7224 */ /* 0x000fe200078e001b */
[----:B------:R-:W-:-:S02]  /*33a0*/  LOP3.LUT R33, R33, 0xff800000, RZ, 0xc0, !PT ;  /* 0xff80000021217812 */ /* 0x000fc400078ec0ff */
[----:B------:R-:W-:Y:S01]  /*33b0*/  SHF.R.S32.HI R36, RZ, 0x1f, R27 ;  /* 0x0000001fff247819 */ /* 0x000fe2000001141b */
[----:B------:R-:W-:Y:S01]  /*33c0*/  FMUL R27, R28, 0.125 ;  /* 0x3e0000001c1b7820 */ /* 0x000fe20000400000 */
[----:B------:R-:W-:Y:S01]  /*33d0*/  ISETP.LT.AND.EX P2, PT, R44, RZ, PT, P2 ;  /* 0x000000ff2c00720c */ /* 0x000fe20003f41320 */
[----:B------:R-:W-:-:S03]  /*33e0*/  IMAD.IADD R43, R22, 0x1, -R33 ;  /* 0x00000001162b7824 */ /* 0x000fc600078e0a21 */
[----:B------:R-:W-:Y:S02]  /*33f0*/  @P3 SEL R29, R39, 0xf, P2 ;  /* 0x0000000f271d3807 */ /* 0x000fe40001000000 */
[----:B------:R-:W-:Y:S02]  /*3400*/  @P3 SEL R36, R44, RZ, P2 ;  /* 0x000000ff2c243207 */ /* 0x000fe40001000000 */
[----:B------:R-:W-:Y:S01]  /*3410*/  FSETP.GEU.AND P2, PT, R27, 1.175494350822287508e-38, PT ;  /* 0x008000001b00780b */ /* 0x000fe20003f4e000 */
[----:B------:R-:W-:Y:S01]  /*3420*/  FADD R43, R43, -1 ;  /* 0xbf8000002b2b7421 */ /* 0x000fe20000000000 */
[----:B------:R-:W-:Y:S02]  /*3430*/  ISETP.GE.U32.AND P4, PT, R34, 0x7f800000, PT ;  /* 0x7f8000002200780c */ /* 0x000fe40003f86070 */
[----:B0-----:R-:W-:Y:S01]  /*3440*/  IADD3 R44, P3, R6, 0x8, RZ ;  /* 0x00000008062c7810 */ /* 0x001fe20007f7e0ff */
[----:B------:R-:W-:-:S04]  /*3450*/  FFMA.FTZ R6, R43, -R26, 0.14084610342979431152 ;  /* 0x3e1039f62b067423 */ /* 0x000fc8000001081a */
[----:B------:R-:W-:Y:S01]  /*3460*/  FFMA.FTZ R6, R43, R6, -0.12148627638816833496 ;  /* 0xbdf8cdcc2b067423 */ /* 0x000fe20000010006 */
[----:B------:R-:W-:-:S03]  /*3470*/  ISETP.GE.AND P6, PT, R32, 0x8, PT ;  /* 0x000000082000780c */ /* 0x000fc60003fc6270 */
[----:B------:R-:W-:Y:S01]  /*3480*/  @!P2 FMUL R27, R27, 8388608 ;  /* 0x4b0000001b1ba820 */ /* 0x000fe20000400000 */
[C---:B------:R-:W-:Y:S01]  /*3490*/  FFMA.FTZ R6, R43.reuse, R6, 0.13980610668659210205 ;  /* 0x3e0f29552b067423 */ /* 0x040fe20000010006 */
[----:B------:R-:W-:Y:S01]  /*34a0*/  FFMA.FTZ R28, R38, 0.69314718246459960938, R37 ;  /* 0x3f317218261c7823 */ /* 0x000fe20000010025 */
[----:B------:R-:W-:Y:S02]  /*34b0*/  IMAD.X R42, RZ, RZ, R7, P3 ;  /* 0x000000ffff2a7224 */ /* 0x000fe400018e0607 */
[----:B------:R-:W-:Y:S01]  /*34c0*/  @P4 IMAD.MOV.U32 R7, RZ, RZ, 0x7f800000 ;  /* 0x7f800000ff074424 */ /* 0x000fe200078e00ff */
[----:B------:R-:W-:Y:S01]  /*34d0*/  FFMA.FTZ R6, R43, R6, -0.16684235632419586182 ;  /* 0xbe2ad8b92b067423 */ /* 0x000fe20000010006 */
[----:B------:R-:W-:Y:S02]  /*34e0*/  IADD3 R38, R27, -0x3f2aaaab, RZ ;  /* 0xc0d555551b267810 */ /* 0x000fe40007ffe0ff */
[----:B------:R-:W-:Y:S01]  /*34f0*/  ISETP.LT.U32.AND P3, PT, R46, 0xf, PT ;  /* 0x0000000f2e00780c */ /* 0x000fe20003f61070 */
[----:B------:R-:W-:Y:S01]  /*3500*/  @P4 FFMA.FTZ R28, R34, R7, +INF ;  /* 0x7f800000221c4423 */ /* 0x000fe20000010007 */
[----:B------:R-:W-:Y:S01]  /*3510*/  FFMA.FTZ R6, R43, R6, 0.20012299716472625732 ;  /* 0x3e4ced0b2b067423 */ /* 0x000fe20000010006 */
[----:B------:R-:W-:-:S02]  /*3520*/  LOP3.LUT R38, R38, 0xff800000, RZ, 0xc0, !PT ;  /* 0xff80000026267812 */ /* 0x000fc400078ec0ff */
[----:B------:R-:W-:Y:S01]  /*3530*/  ISETP.LT.AND.EX P3, PT, R45, RZ, PT, P3 ;  /* 0x000000ff2d00720c */ /* 0x000fe20003f61330 */
[----:B------:R-:W-:Y:S01]  /*3540*/  FFMA.FTZ R6, R43, R6, -0.24999669194221496582 ;  /* 0xbe7fff222b067423 */ /* 0x000fe20000010006 */
[----:B------:R-:W-:Y:S01]  /*3550*/  FMUL.M8 R7, R28, 0.36067375540733337402 ;  /* 0x3eb8aa3b1c077820 */ /* 0x000fe20000700000 */
[----:B------:R-:W-:Y:S01]  /*3560*/  IADD3 R34, R27, -R38, RZ ;  /* 0x800000261b227210 */ /* 0x000fe20007ffe0ff */
[--C-:B------:R-:W-:Y:S01]  /*3570*/  IMAD.MOV.U32 R39, RZ, RZ, R32.reuse ;  /* 0x000000ffff277224 */ /* 0x100fe200078e0020 */
[----:B------:R-:W-:Y:S02]  /*3580*/  SHF.R.S32.HI R37, RZ, 0x1f, R32 ;  /* 0x0000001fff257819 */ /* 0x000fe40000011420 */
[----:B------:R-:W-:Y:S02]  /*3590*/  @P6 SEL R39, R46, 0xf, P3 ;  /* 0x0000000f2e276807 */ /* 0x000fe40001800000 */
[----:B------:R-:W-:Y:S01]  /*35a0*/  @P6 SEL R37, R45, RZ, P3 ;  /* 0x000000ff2d256207 */ /* 0x000fe20001800000 */
[----:B------:R-:W-:Y:S01]  /*35b0*/  FFMA.FTZ R28, R43, R6, 0.33333182334899902344 ;  /* 0x3eaaaa782b1c7423 */ /* 0x000fe20000010006 */
[----:B------:R-:W-:Y:S01]  /*35c0*/  ISETP.GT.AND P6, PT, R41, RZ, PT ;  /* 0x000000ff2900720c */ /* 0x000fe20003fc4270 */
[----:B------:R-:W-:Y:S01]  /*35d0*/  FADD R41, R34, -1 ;  /* 0xbf80000022297421 */ /* 0x000fe20000000000 */
[----:B------:R-:W-:Y:S01]  /*35e0*/  ISETP.GE.AND P4, PT, R35, 0x8, PT ;  /* 0x000000082300780c */ /* 0x000fe20003f86270 */
[----:B------:R-:W0:Y:S01]  /*35f0*/  F2I.S64.TRUNC R6, R7 ;  /* 0x0000000700067311 */ /* 0x000e22000020d900 */
[----:B------:R-:W-:Y:S01]  /*3600*/  ISETP.LT.U32.AND P3, PT, R44, 0xf, PT ;  /* 0x0000000f2c00780c */ /* 0x000fe20003f61070 */
[----:B------:R-:W-:-:S03]  /*3610*/  FFMA.FTZ R34, R41, -R26, 0.14084610342979431152 ;  /* 0x3e1039f629227423 */ /* 0x000fc6000001081a */
[----:B------:R-:W-:Y:S01]  /*3620*/  ISETP.LT.AND.EX P3, PT, R42, RZ, PT, P3 ;  /* 0x000000ff2a00720c */ /* 0x000fe20003f61330 */
[----:B------:R-:W-:Y:S01]  /*3630*/  FFMA.FTZ R34, R41, R34, -0.12148627638816833496 ;  /* 0xbdf8cdcc29227423 */ /* 0x000fe20000010022 */
[----:B------:R-:W-:-:S03]  /*3640*/  SHF.R.S32.HI R32, RZ, 0x1f, R35 ;  /* 0x0000001fff207819 */ /* 0x000fc60000011423 */
[C---:B------:R-:W-:Y:S02]  /*3650*/  FFMA.FTZ R34, R41.reuse, R34, 0.13980610668659210205 ;  /* 0x3e0f295529227423 */ /* 0x040fe40000010022 */
[----:B------:R-:W-:Y:S02]  /*3660*/  @P4 SEL R35, R44, 0xf, P3 ;  /* 0x0000000f2c234807 */ /* 0x000fe40001800000 */
[----:B------:R-:W-:Y:S02]  /*3670*/  @P4 SEL R32, R42, RZ, P3 ;  /* 0x000000ff2a204207 */ /* 0x000fe40001800000 */
[----:B------:R-:W-:Y:S01]  /*3680*/  ISETP.GT.AND P4, PT, R30, RZ, PT ;  /* 0x000000ff1e00720c */ /* 0x000fe20003f84270 */
[----:B------:R-:W-:Y:S01]  /*3690*/  FFMA.FTZ R34, R41, R34, -0.16684235632419586182 ;  /* 0xbe2ad8b929227423 */ /* 0x000fe20000010022 */
[----:B------:R-:W-:Y:S02]  /*36a0*/  LOP3.LUT R30, R31, 0x80, R10, 0xfe, !PT ;  /* 0x000000801f1e7812 */ /* 0x000fe400078efe0a */
[----:B------:R-:W-:-:S02]  /*36b0*/  SEL R44, RZ, 0x10, !P1 ;  /* 0x00000010ff2c7807 */ /* 0x000fc40004800000 */
[----:B0-----:R-:W-:Y:S02]  /*36c0*/  IADD3 R46, P1, R6, 0x8, RZ ;  /* 0x00000008062e7810 */ /* 0x001fe40007f3e0ff */
[----:B------:R-:W-:Y:S01]  /*36d0*/  LOP3.LUT R42, R31, 0xc0, R10, 0xfe, !PT ;  /* 0x000000c01f2a7812 */ /* 0x000fe200078efe0a */
[----:B------:R-:W-:Y:S01]  /*36e0*/  IMAD.IADD R6, R30, 0x1, -R13 ;  /* 0x000000011e067824 */ /* 0x000fe200078e0a0d */
[C---:B------:R-:W-:Y:S01]  /*36f0*/  FFMA.FTZ R34, R41.reuse, R34, 0.20012299716472625732 ;  /* 0x3e4ced0b29227423 */ /* 0x040fe20000010022 */
[----:B------:R-:W-:Y:S01]  /*3700*/  ISETP.GT.AND P3, PT, R40, RZ, PT ;  /* 0x000000ff2800720c */ /* 0x000fe20003f64270 */
[----:B------:R-:W-:Y:S02]  /*3710*/  IMAD.X R40, RZ, RZ, R7, P1 ;  /* 0x000000ffff287224 */ /* 0x000fe400008e0607 */
[----:B------:R-:W-:Y:S01]  /*3720*/  IMAD.IADD R7, R42, 0x1, -R13 ;  /* 0x000000012a077824 */ /* 0x000fe200078e0a0d */
[----:B------:R-:W-:Y:S01]  /*3730*/  FFMA.FTZ R34, R41, R34, -0.24999669194221496582 ;  /* 0xbe7fff2229227423 */ /* 0x000fe20000010022 */
[----:B------:R-:W-:-:S02]  /*3740*/  IABS R30, R6 ;  /* 0x00000006001e7213 */ /* 0x000fc40000000000 */
[----:B------:R-:W-:Y:S01]  /*3750*/  IADD3 R44, P1, R29, R44, RZ ;  /* 0x0000002c1d2c7210 */ /* 0x000fe20007f3e0ff */
[C---:B------:R-:W-:Y:S01]  /*3760*/  FFMA.FTZ R34, R41.reuse, R34, 0.33333182334899902344 ;  /* 0x3eaaaa7829227423 */ /* 0x040fe20000010022 */
[----:B------:R-:W-:Y:S02]  /*3770*/  IABS R29, R7 ;  /* 0x00000007001d7213 */ /* 0x000fe40000000000 */
[----:B------:R-:W-:Y:S02]  /*3780*/  SEL R48, RZ, 0x10, !P6 ;  /* 0x00000010ff307807 */ /* 0x000fe40007000000 */
[----:B------:R-:W-:Y:S01]  /*3790*/  I2FP.F32.S32 R31, R30 ;  /* 0x0000001e001f7245 */ /* 0x000fe20000201400 */
[----:B------:R-:W-:Y:S01]  /*37a0*/  FFMA.FTZ R34, R41, R34, -0.5 ;  /* 0xbf00000029227423 */ /* 0x000fe20000010022 */
[----:B------:R-:W-:Y:S02]  /*37b0*/  I2FP.F32.S32 R47, R29 ;  /* 0x0000001d002f7245 */ /* 0x000fe40000201400 */
[----:B------:R-:W-:Y:S01]  /*37c0*/  IADD3 R45, P6, R39, R48, RZ ;  /* 0x00000030272d7210 */ /* 0x000fe20007fde0ff */
[----:B------:R-:W-:Y:S01]  /*37d0*/  FMUL R31, R31, 0.125 ;  /* 0x3e0000001f1f7820 */ /* 0x000fe20000400000 */
[----:B------:R-:W-:Y:S01]  /*37e0*/  IMAD.X R39, RZ, RZ, R36, P1 ;  /* 0x000000ffff277224 */ /* 0x000fe200008e0624 */
[----:B------:R-:W-:Y:S01]  /*37f0*/  FMUL R36, R41, R34 ;  /* 0x0000002229247220 */ /* 0x000fe20000400000 */
[----:B------:R-:W-:Y:S01]  /*3800*/  FMUL R34, R47, 0.125 ;  /* 0x3e0000002f227820 */ /* 0x000fe20000400000 */
[----:B------:R-:W-:Y:S01]  /*3810*/  IMAD.X R37, RZ, RZ, R37, P6 ;  /* 0x000000ffff257224 */ /* 0x000fe200030e0625 */
[----:B------:R-:W-:Y:S01]  /*3820*/  FSETP.GEU.AND P6, PT, R31, 1.175494350822287508e-38, PT ;  /* 0x008000001f00780b */ /* 0x000fe20003fce000 */
[----:B------:R-:W-:Y:S01]  /*3830*/  FFMA.FTZ R36, R41, R36, R41 ;  /* 0x0000002429247223 */ /* 0x000fe20000010029 */
[----:B------:R-:W-:-:S02]  /*3840*/  FSEL R41, RZ, -23, P2 ;  /* 0xc1b80000ff297808 */ /* 0x000fc40001000000 */
[----:B------:R-:W-:Y:S02]  /*3850*/  FSETP.GEU.AND P2, PT, R34, 1.175494350822287508e-38, PT ;  /* 0x008000002200780b */ /* 0x000fe40003f4e000 */
[----:B------:R-:W-:Y:S02]  /*3860*/  FSEL R42, RZ, -23, P5 ;  /* 0xc1b80000ff2a7808 */ /* 0x000fe40002800000 */
[----:B------:R-:W-:Y:S02]  /*3870*/  SHF.R.U32.HI R48, RZ, 0x1a, R37 ;  /* 0x0000001aff307819 */ /* 0x000fe40000011625 */
[----:B------:R-:W-:Y:S01]  /*3880*/  ISETP.GE.AND P5, PT, R25, 0x8, PT ;  /* 0x000000081900780c */ /* 0x000fe20003fa6270 */
[----:B------:R-:W-:Y:S01]  /*3890*/  FFMA.FTZ R28, R43, R28, -0.5 ;  /* 0xbf0000002b1c7423 */ /* 0x000fe2000001001c */
[----:B------:R-:W-:Y:S01]  /*38a0*/  LOP3.LUT R48, R48, 0x20, RZ, 0xc0, !PT ;  /* 0x0000002030307812 */ /* 0x000fe200078ec0ff */
[----:B------:R-:W-:Y:S01]  /*38b0*/  @!P6 FMUL R31, R31, 8388608 ;  /* 0x4b0000001f1fe820 */ /* 0x000fe20000400000 */
[----:B------:R-:W-:Y:S01]  /*38c0*/  ISETP.LT.U32.AND P1, PT, R46, 0xf, PT ;  /* 0x0000000f2e00780c */ /* 0x000fe20003f21070 */
[----:B------:R-:W-:Y:S01]  /*38d0*/  FMUL R28, R43, R28 ;  /* 0x0000001c2b1c7220 */ /* 0x000fe20000400000 */
[----:B------:R-:W-:Y:S01]  /*38e0*/  FSEL R49, RZ, -23, P2 ;  /* 0xc1b80000ff317808 */ /* 0x000fe20001000000 */
[----:B------:R-:W-:Y:S01]  /*38f0*/  @!P2 FMUL R34, R34, 8388608 ;  /* 0x4b0000002222a820 */ /* 0x000fe20000400000 */
[----:B------:R-:W-:-:S02]  /*3900*/  SHF.R.U32.HI R47, RZ, 0x1a, R39 ;  /* 0x0000001aff2f7819 */ /* 0x000fc40000011627 */
[----:B------:R-:W-:Y:S02]  /*3910*/  IADD3 R45, P2, R48, R45, RZ ;  /* 0x0000002d302d7210 */ /* 0x000fe40007f5e0ff */
[----:B------:R-:W-:Y:S02]  /*3920*/  IADD3 R48, R31, -0x3f2aaaab, RZ ;  /* 0xc0d555551f307810 */ /* 0x000fe40007ffe0ff */
[----:B------:R-:W-:Y:S01]  /*3930*/  ISETP.LT.AND.EX P1, PT, R40, RZ, PT, P1 ;  /* 0x000000ff2800720c */ /* 0x000fe20003f21310 */
[----:B------:R-:W-:Y:S01]  /*3940*/  FFMA.FTZ R28, R43, R28, R43 ;  /* 0x0000001c2b1c7223 */ /* 0x000fe2000001002b */
[----:B------:R-:W-:Y:S01]  /*3950*/  I2FP.F32.S32 R38, R38 ;  /* 0x0000002600267245 */ /* 0x000fe20000201400 */
[----:B------:R-:W-:Y:S01]  /*3960*/  IMAD.MOV.U32 R43, RZ, RZ, R25 ;  /* 0x000000ffff2b7224 */ /* 0x000fe200078e0019 */
[----:B------:R-:W-:Y:S02]  /*3970*/  LOP3.LUT R47, R47, 0x20, RZ, 0xc0, !PT ;  /* 0x000000202f2f7812 */ /* 0x000fe400078ec0ff */
[----:B------:R-:W-:-:S02]  /*3980*/  LOP3.LUT R48, R48, 0xff800000, RZ, 0xc0, !PT ;  /* 0xff80000030307812 */ /* 0x000fc400078ec0ff */
[----:B------:R-:W-:Y:S01]  /*3990*/  @P5 SEL R43, R46, 0xf, P1 ;  /* 0x0000000f2e2b5807 */ /* 0x000fe20000800000 */
[----:B------:R-:W-:Y:S01]  /*39a0*/  FFMA.FTZ R41, R38, 1.1920928955078125e-07, R41 ;  /* 0x3400000026297823 */ /* 0x000fe20000010029 */
[----:B------:R-:W-:Y:S02]  /*39b0*/  FSEL R46, RZ, -23, P6 ;  /* 0xc1b80000ff2e7808 */ /* 0x000fe40003000000 */
[----:B------:R-:W-:Y:S02]  /*39c0*/  IADD3 R44, P6, R47, R44, RZ ;  /* 0x0000002c2f2c7210 */ /* 0x000fe40007fde0ff */
[----:B------:R-:W-:Y:S02]  /*39d0*/  IADD3 R38, R34, -0x3f2aaaab, RZ ;  /* 0xc0d5555522267810 */ /* 0x000fe40007ffe0ff */
[----:B------:R-:W-:Y:S02]  /*39e0*/  I2FP.F32.S32 R47, R48 ;  /* 0x00000030002f7245 */ /* 0x000fe40000201400 */
[----:B------:R-:W-:-:S03]  /*39f0*/  LOP3.LUT R51, R38, 0xff800000, RZ, 0xc0, !PT ;  /* 0xff80000026337812 */ /* 0x000fc600078ec0ff */
[----:B------:R-:W-:Y:S01]  /*3a00*/  FFMA.FTZ R38, R47, 1.1920928955078125e-07, R46 ;  /* 0x340000002f267823 */ /* 0x000fe2000001002e */
[----:B------:R-:W-:Y:S02]  /*3a10*/  SHF.R.S32.HI R47, RZ, 0x1f, R25 ;  /* 0x0000001fff2f7819 */ /* 0x000fe40000011419 */
[----:B------:R-:W-:Y:S02]  /*3a20*/  @P5 SEL R47, R40, RZ, P1 ;  /* 0x000000ff282f5207 */ /* 0x000fe40000800000 */
[----:B------:R-:W-:Y:S02]  /*3a30*/  SEL R40, RZ, 0x10, !P4 ;  /* 0x00000010ff287807 */ /* 0x000fe40006000000 */
[----:B------:R-:W-:Y:S02]  /*3a40*/  I2FP.F32.S32 R33, R33 ;  /* 0x0000002100217245 */ /* 0x000fe40000201400 */
[----:B------:R-:W-:Y:S02]  /*3a50*/  SEL R46, RZ, 0x10, !P3 ;  /* 0x00000010ff2e7807 */ /* 0x000fe40005800000 */
[----:B------:R-:W-:Y:S01]  /*3a60*/  IADD3 R43, P1, R43, R40, RZ ;  /* 0x000000282b2b7210 */ /* 0x000fe20007f3e0ff */
[----:B------:R-:W-:Y:S01]  /*3a70*/  FFMA.FTZ R33, R33, 1.1920928955078125e-07, R42 ;  /* 0x3400000021217823 */ /* 0x000fe2000001002a */
[----:B------:R-:W-:-:S02]  /*3a80*/  I2FP.F32.S32 R42, R51 ;  /* 0x00000033002a7245 */ /* 0x000fc40000201400 */
[----:B------:R-:W-:Y:S01]  /*3a90*/  IADD3 R46, P3, R35, R46, RZ ;  /* 0x0000002e232e7210 */ /* 0x000fe20007f7e0ff */
[----:B------:R-:W-:Y:S02]  /*3aa0*/  IMAD.X R35, RZ, RZ, R47, P1 ;  /* 0x000000ffff237224 */ /* 0x000fe400008e062f */
[----:B------:R-:W-:-:S03]  /*3ab0*/  FFMA.FTZ R25, R42, 1.1920928955078125e-07, R49 ;  /* 0x340000002a197823 */ /* 0x000fc60000010031 */
[----:B------:R-:W-:Y:S01]  /*3ac0*/  SHF.R.U32.HI R42, RZ, 0x1a, R35 ;  /* 0x0000001aff2a7819 */ /* 0x000fe20000011623 */
[----:B------:R-:W-:-:S03]  /*3ad0*/  IMAD.IADD R48, R31, 0x1, -R48 ;  /* 0x000000011f307824 */ /* 0x000fc600078e0a30 */
[----:B------:R-:W-:Y:S01]  /*3ae0*/  LOP3.LUT R42, R42, 0x20, RZ, 0xc0, !PT ;  /* 0x000000202a2a7812 */ /* 0x000fe200078ec0ff */
[----:B------:R-:W-:Y:S01]  /*3af0*/  WARPSYNC 0xffffffff ;  /* 0xffffffff00007948 */ /* 0x000fe20003800000 */
[----:B------:R-:W-:Y:S01]  /*3b00*/  IMAD.IADD R51, R34, 0x1, -R51 ;  /* 0x0000000122337824 */ /* 0x000fe200078e0a33 */
[----:B------:R-:W-:Y:S01]  /*3b10*/  LOP3.LUT R45, R44, R45, RZ, 0xfc, !PT ;  /* 0x0000002d2c2d7212 */ /* 0x000fe200078efcff */
[----:B------:R-:W-:Y:S01]  /*3b20*/  BAR.SYNC.DEFER_BLOCKING 0x0 ;  /* 0x0000000000007b1d */ /* 0x000fe20000010000 */
[----:B------:R-:W-:Y:S01]  /*3b30*/  IADD3 R42, P1, R42, R43, RZ ;  /* 0x0000002b2a2a7210 */ /* 0x000fe20007f3e0ff */
[----:B------:R-:W-:Y:S02]  /*3b40*/  IMAD.X R43, RZ, RZ, R39, P6 ;  /* 0x000000ffff2b7224 */ /* 0x000fe400030e0627 */
[----:B------:R-:W-:Y:S01]  /*3b50*/  IMAD.X R44, RZ, RZ, R37, P2 ;  /* 0x000000ffff2c7224 */ /* 0x000fe200010e0625 */
[----:B------:R-:W-:Y:S01]  /*3b60*/  FADD R39, R48, -1 ;  /* 0xbf80000030277421 */ /* 0x000fe20000000000 */
[----:B------:R-:W-:Y:S01]  /*3b70*/  FADD R37, R51, -1 ;  /* 0xbf80000033257421 */ /* 0x000fe20000000000 */
[----:B------:R-:W-:-:S02]  /*3b80*/  IMAD.X R40, RZ, RZ, R32, P3 ;  /* 0x000000ffff287224 */ /* 0x000fc400018e0620 */
[----:B------:R-:W-:Y:S01]  /*3b90*/  LOP3.LUT R32, R43, R44, RZ, 0xfc, !PT ;  /* 0x0000002c2b207212 */ /* 0x000fe200078efcff */
[-C--:B------:R-:W-:Y:S01]  /*3ba0*/  FFMA.FTZ R44, R39, -R26.reuse, 0.14084610342979431152 ;  /* 0x3e1039f6272c7423 */ /* 0x080fe2000001081a */
[----:B------:R-:W-:Y:S01]  /*3bb0*/  FFMA.FTZ R26, R37, -R26, 0.14084610342979431152 ;  /* 0x3e1039f6251a7423 */ /* 0x000fe2000001081a */
[----:B------:R-:W-:Y:S02]  /*3bc0*/  SHF.R.U32.HI R43, RZ, 0x1a, R40 ;  /* 0x0000001aff2b7819 */ /* 0x000fe40000011628 */
[----:B------:R-:W-:Y:S01]  /*3bd0*/  FFMA.FTZ R44, R39, R44, -0.12148627638816833496 ;  /* 0xbdf8cdcc272c7423 */ /* 0x000fe2000001002c */
[----:B------:R-:W-:Y:S01]  /*3be0*/  FFMA.FTZ R26, R37, R26, -0.12148627638816833496 ;  /* 0xbdf8cdcc251a7423 */ /* 0x000fe2000001001a */
[----:B------:R-:W-:Y:S02]  /*3bf0*/  LOP3.LUT R43, R43, 0x20, RZ, 0xc0, !PT ;  /* 0x000000202b2b7812 */ /* 0x000fe400078ec0ff */
[----:B------:R-:W-:Y:S01]  /*3c00*/  FFMA.FTZ R44, R39, R44, 0.13980610668659210205 ;  /* 0x3e0f2955272c7423 */ /* 0x000fe2000001002c */
[----:B------:R-:W-:Y:S01]  /*3c10*/  FFMA.FTZ R26, R37, R26, 0.13980610668659210205 ;  /* 0x3e0f2955251a7423 */ /* 0x000fe2000001001a */
[----:B------:R-:W-:-:S02]  /*3c20*/  IADD3 R46, P6, R43, R46, RZ ;  /* 0x0000002e2b2e7210 */ /* 0x000fc40007fde0ff */
[----:B------:R-:W-:Y:S01]  /*3c30*/  FFMA.FTZ R44, R39, R44, -0.16684235632419586182 ;  /* 0xbe2ad8b9272c7423 */ /* 0x000fe2000001002c */
[----:B------:R-:W-:Y:S01]  /*3c40*/  FFMA.FTZ R26, R37, R26, -0.16684235632419586182 ;  /* 0xbe2ad8b9251a7423 */ /* 0x000fe2000001001a */
[----:B--2---:R0:W-:Y:S01]  /*3c50*/  STS.64 [R11], R4 ;  /* 0x000000040b007388 */ /* 0x0041e20000000a00 */
[----:B------:R-:W-:Y:S01]  /*3c60*/  IMAD.X R35, RZ, RZ, R35, P1 ;  /* 0x000000ffff237224 */ /* 0x000fe200008e0623 */
[----:B------:R-:W-:Y:S01]  /*3c70*/  FFMA.FTZ R44, R39, R44, 0.20012299716472625732 ;  /* 0x3e4ced0b272c7423 */ /* 0x000fe2000001002c */
[----:B------:R-:W-:Y:S01]  /*3c80*/  FFMA.FTZ R26, R37, R26, 0.20012299716472625732 ;  /* 0x3e4ced0b251a7423 */ /* 0x000fe2000001001a */
[----:B------:R-:W-:Y:S02]  /*3c90*/  LOP3.LUT R42, R45, R46, R42, 0xfe, !PT ;  /* 0x0000002e2d2a7212 */ /* 0x000fe400078efe2a */
[----:B------:R-:W-:Y:S01]  /*3ca0*/  FFMA.FTZ R44, R39, R44, -0.24999669194221496582 ;  /* 0xbe7fff22272c7423 */ /* 0x000fe2000001002c */
[----:B------:R-:W-:Y:S01]  /*3cb0*/  FFMA.FTZ R26, R37, R26, -0.24999669194221496582 ;  /* 0xbe7fff22251a7423 */ /* 0x000fe2000001001a */
[----:B0-----:R-:W-:Y:S01]  /*3cc0*/  IMAD.X R5, RZ, RZ, R40, P6 ;  /* 0x000000ffff057224 */ /* 0x001fe200030e0628 */
[----:B------:R-:W-:Y:S01]  /*3cd0*/  ISETP.GE.U32.AND P1, PT, R42, 0x20, PT ;  /* 0x000000202a00780c */ /* 0x000fe20003f26070 */
[----:B------:R-:W-:Y:S01]  /*3ce0*/  FFMA.FTZ R44, R39, R44, 0.33333182334899902344 ;  /* 0x3eaaaa78272c7423 */ /* 0x000fe2000001002c */
[----:B------:R-:W-:-:S02]  /*3cf0*/  FFMA.FTZ R26, R37, R26, 0.33333182334899902344 ;  /* 0x3eaaaa78251a7423 */ /* 0x000fc4000001001a */
[----:B------:R-:W-:Y:S02]  /*3d00*/  LOP3.LUT R32, R32, R5, R35, 0xfe, !PT ;  /* 0x0000000520207212 */ /* 0x000fe400078efe23 */
[----:B------:R-:W-:Y:S02]  /*3d10*/  ISETP.GE.U32.AND P2, PT, R22, 0x7f800000, PT ;  /* 0x7f8000001600780c */ /* 0x000fe40003f46070 */
[----:B------:R-:W-:Y:S02]  /*3d20*/  ISETP.GE.U32.AND P5, PT, R27, 0x7f800000, PT ;  /* 0x7f8000001b00780c */ /* 0x000fe40003fa6070 */
[----:B------:R-:W-:Y:S02]  /*3d30*/  ISETP.GE.U32.AND P4, PT, R31, 0x7f800000, PT ;  /* 0x7f8000001f00780c */ /* 0x000fe40003f86070 */
[----:B------:R-:W-:Y:S01]  /*3d40*/  ISETP.GE.U32.AND P3, PT, R34, 0x7f800000, PT ;  /* 0x7f8000002200780c */ /* 0x000fe20003f66070 */
[----:B------:R-:W-:Y:S01]  /*3d50*/  BAR.SYNC.DEFER_BLOCKING 0x0 ;  /* 0x0000000000007b1d */ /* 0x000fe20000010000 */
[----:B------:R-:W-:Y:S01]  /*3d60*/  ISETP.GE.U32.AND.EX P1, PT, R32, RZ, PT, P1 ;  /* 0x000000ff2000720c */ /* 0x000fe20003f26110 */
[----:B------:R-:W-:Y:S01]  /*3d70*/  FFMA.FTZ R44, R39, R44, -0.5 ;  /* 0xbf000000272c7423 */ /* 0x000fe2000001002c */
[----:B------:R-:W-:-:S03]  /*3d80*/  FFMA.FTZ R26, R37, R26, -0.5 ;  /* 0xbf000000251a7423 */ /* 0x000fc6000001001a */
[----:B------:R-:W-:Y:S01]  /*3d90*/  FMUL R44, R39, R44 ;  /* 0x0000002c272c7220 */ /* 0x000fe20000400000 */
[----:B------:R-:W-:Y:S01]  /*3da0*/  FMUL R26, R37, R26 ;  /* 0x0000001a251a7220 */ /* 0x000fe20000400000 */
[----:B------:R-:W-:Y:S01]  /*3db0*/  FFMA.FTZ R28, R33, 0.69314718246459960938, R28 ;  /* 0x3f317218211c7823 */ /* 0x000fe2000001001c */
[----:B------:R-:W-:Y:S01]  /*3dc0*/  @P2 IMAD.MOV.U32 R5, RZ, RZ, 0x7f800000 ;  /* 0x7f800000ff052424 */ /* 0x000fe200078e00ff */
[----:B------:R-:W-:Y:S01]  /*3dd0*/  FFMA.FTZ R39, R39, R44, R39 ;  /* 0x0000002c27277223 */ /* 0x000fe20000010027 */
[----:B------:R-:W-:Y:S01]  /*3de0*/  FFMA.FTZ R26, R37, R26, R37 ;  /* 0x0000001a251a7223 */ /* 0x000fe20000010025 */
[----:B------:R-:W-:Y:S02]  /*3df0*/  @P5 IMAD.MOV.U32 R4, RZ, RZ, 0x7f800000 ;  /* 0x7f800000ff045424 */ /* 0x000fe400078e00ff */
[----:B------:R-:W-:Y:S02]  /*3e00*/  @P4 IMAD.MOV.U32 R32, RZ, RZ, 0x7f800000 ;  /* 0x7f800000ff204424 */ /* 0x000fe400078e00ff */
[----:B------:R-:W-:Y:S01]  /*3e10*/  @P3 IMAD.MOV.U32 R33, RZ, RZ, 0x7f800000 ;  /* 0x7f800000ff213424 */ /* 0x000fe200078e00ff */
[----:B------:R-:W-:Y:S01]  /*3e20*/  FFMA.FTZ R36, R41, 0.69314718246459960938, R36 ;  /* 0x3f31721829247823 */ /* 0x000fe20000010024 */
[----:B------:R-:W-:Y:S01]  /*3e30*/  FFMA.FTZ R38, R38, 0.69314718246459960938, R39 ;  /* 0x3f31721826267823 */ /* 0x000fe20000010027 */
[----:B------:R-:W-:Y:S01]  /*3e40*/  FFMA.FTZ R25, R25, 0.69314718246459960938, R26 ;  /* 0x3f31721819197823 */ /* 0x000fe2000001001a */
[----:B------:R-:W-:Y:S01]  /*3e50*/  @P2 FFMA.FTZ R28, R22, R5, +INF ;  /* 0x7f800000161c2423 */ /* 0x000fe20000010005 */
[----:B------:R-:W-:Y:S01]  /*3e60*/  @P5 FFMA.FTZ R36, R27, R4, +INF ;  /* 0x7f8000001b245423 */ /* 0x000fe20000010004 */
[----:B------:R-:W-:Y:S01]  /*3e70*/  @P4 FFMA.FTZ R38, R31, R32, +INF ;  /* 0x7f8000001f264423 */ /* 0x000fe20000010020 */
[----:B------:R-:W-:Y:S01]  /*3e80*/  @P3 FFMA.FTZ R25, R34, R33, +INF ;  /* 0x7f80000022193423 */ /* 0x000fe20000010021 */
[----:B------:R-:W-:Y:S05]  /*3e90*/  @P1 BRA `(.L_x_4) ;  /* 0x00000b0000001947 */ /* 0x000fea0003800000 */
[----:B------:R-:W-:Y:S01]  /*3ea0*/  FMUL.M8 R25, R25, 0.36067375540733337402 ;  /* 0x3eb8aa3b19197820 */ /* 0x000fe20000700000 */
[----:B------:R-:W-:Y:S01]  /*3eb0*/  FSETP.NEU.AND P1, PT, R34, RZ, PT ;  /* 0x000000ff2200720b */ /* 0x000fe20003f2d000 */
[----:B------:R-:W-:Y:S01]  /*3ec0*/  FMUL.M8 R36, R36, 0.36067375540733337402 ;  /* 0x3eb8aa3b24247820 */ /* 0x000fe20000700000 */
[----:B------:R-:W-:Y:S01]  /*3ed0*/  FMUL.M8 R28, R28, 0.36067375540733337402 ;  /* 0x3eb8aa3b1c1c7820 */ /* 0x000fe20000700000 */
[----:B------:R-:W-:Y:S01]  /*3ee0*/  FMUL.M8 R38, R38, 0.36067375540733337402 ;  /* 0x3eb8aa3b26267820 */ /* 0x000fe20000700000 */
[----:B------:R-:W-:Y:S01]  /*3ef0*/  FSEL R4, R25, -INF , P1 ;  /* 0xff80000019047808 */ /* 0x000fe20000800000 */
[----:B------:R-:W-:Y:S01]  /*3f00*/  WARPSYNC 0xffffffff ;  /* 0xffffffff00007948 */ /* 0x000fe20003800000 */
[----:B------:R-:W-:-:S02]  /*3f10*/  FSETP.NEU.AND P1, PT, R27, RZ, PT ;  /* 0x000000ff1b00720b */ /* 0x000fc40003f2d000 */
[----:B------:R-:W-:Y:S02]  /*3f20*/  ISETP.GE.AND P5, PT, R24, 0x8, PT ;  /* 0x000000081800780c */ /* 0x000fe40003fa6270 */
[----:B------:R-:W-:Y:S01]  /*3f30*/  FSEL R26, R36, -INF , P1 ;  /* 0xff800000241a7808 */ /* 0x000fe20000800000 */
[----:B------:R-:W0:Y:S01]  /*3f40*/  F2I.S64.TRUNC R4, R4 ;  /* 0x0000000400047311 */ /* 0x000e22000020d900 */
[----:B------:R-:W-:Y:S02]  /*3f50*/  FSETP.NEU.AND P1, PT, R22, RZ, PT ;  /* 0x000000ff1600720b */ /* 0x000fe40003f2d000 */
[----:B------:R-:W-:Y:S02]  /*3f60*/  ISETP.GE.AND P4, PT, R21, 0x8, PT ;  /* 0x000000081500780c */ /* 0x000fe40003f86270 */
[----:B------:R-:W-:Y:S02]  /*3f70*/  FSEL R28, R28, -INF , P1 ;  /* 0xff8000001c1c7808 */ /* 0x000fe40000800000 */
[----:B------:R-:W-:Y:S01]  /*3f80*/  FSETP.NEU.AND P1, PT, R31, RZ, PT ;  /* 0x000000ff1f00720b */ /* 0x000fe20003f2d000 */
[----:B------:R-:W2:Y:S01]  /*3f90*/  F2I.S64.TRUNC R26, R26 ;  /* 0x0000001a001a7311 */ /* 0x000ea2000020d900 */
[----:B------:R-:W-:-:S02]  /*3fa0*/  ISETP.GT.AND P3, PT, R7, RZ, PT ;  /* 0x000000ff0700720c */ /* 0x000fc40003f64270 */
[----:B------:R-:W-:Y:S02]  /*3fb0*/  FSEL R32, R38, -INF , P1 ;  /* 0xff80000026207808 */ /* 0x000fe40000800000 */
[----:B------:R-:W-:-:S03]  /*3fc0*/  SHF.R.S32.HI R7, RZ, 0x1f, R21 ;  /* 0x0000001fff077819 */ /* 0x000fc60000011415 */
[----:B------:R3:W4:Y:S01]  /*3fd0*/  F2I.S64.TRUNC R34, R28 ;  /* 0x0000001c00227311 */ /* 0x000722000020d900 */
[----:B0-----:R-:W-:-:S05]  /*3fe0*/  IADD3 R25, P1, R4, 0x8, RZ ;  /* 0x0000000804197810 */ /* 0x001fca0007f3e0ff */
[----:B------:R-:W-:Y:S01]  /*3ff0*/  IMAD.X R31, RZ, RZ, R5, P1 ;  /* 0x000000ffff1f7224 */ /* 0x000fe200008e0605 */
[----:B------:R-:W-:Y:S01]  /*4000*/  SHF.R.S32.HI R5, RZ, 0x1f, R24 ;  /* 0x0000001fff057819 */ /* 0x000fe20000011418 */
[----:B------:R-:W0:Y:S01]  /*4010*/  F2I.S64.TRUNC R32, R32 ;  /* 0x0000002000207311 */ /* 0x000e22000020d900 */
[----:B--2---:R-:W-:Y:S02]  /*4020*/  IADD3 R22, P2, R26, 0x8, RZ ;  /* 0x000000081a167810 */ /* 0x004fe40007f5e0ff */
[----:B---3--:R-:W-:Y:S02]  /*4030*/  SHF.R.S32.HI R28, RZ, 0x1f, R30 ;  /* 0x0000001fff1c7819 */ /* 0x008fe4000001141e */
[----:B------:R-:W-:Y:S01]  /*4040*/  ISETP.LT.U32.AND P1, PT, R22, 0xf, PT ;  /* 0x0000000f1600780c */ /* 0x000fe20003f21070 */
[----:B------:R-:W-:Y:S01]  /*4050*/  IMAD.X R26, RZ, RZ, R27, P2 ;  /* 0x000000ffff1a7224 */ /* 0x000fe200010e061b */
[----:B------:R-:W-:Y:S02]  /*4060*/  ISETP.GT.AND P2, PT, R6, RZ, PT ;  /* 0x000000ff0600720c */ /* 0x000fe40003f44270 */
[----:B----4-:R-:W-:-:S02]  /*4070*/  IADD3 R4, P6, R34, 0x8, RZ ;  /* 0x0000000822047810 */ /* 0x010fc40007fde0ff */
[----:B------:R-:W-:Y:S02]  /*4080*/  ISETP.LT.AND.EX P1, PT, R26, RZ, PT, P1 ;  /* 0x000000ff1a00720c */ /* 0x000fe40003f21310 */
[----:B------:R-:W-:Y:S02]  /*4090*/  IADD3.X R34, RZ, R35, RZ, P6, !PT ;  /* 0x00000023ff227210 */ /* 0x000fe400037fe4ff */
[----:B------:R-:W-:Y:S02]  /*40a0*/  @P5 SEL R24, R22, 0xf, P1 ;  /* 0x0000000f16185807 */ /* 0x000fe40000800000 */
[----:B------:R-:W-:Y:S02]  /*40b0*/  @P5 SEL R5, R26, RZ, P1 ;  /* 0x000000ff1a055207 */ /* 0x000fe40000800000 */
[----:B------:R-:W-:Y:S01]  /*40c0*/  ISETP.LT.U32.AND P1, PT, R4, 0xf, PT ;  /* 0x0000000f0400780c */ /* 0x000fe20003f21070 */
[----:B------:R-:W-:Y:S01]  /*40d0*/  LDS.U16 R26, [R15+0x100] ;  /* 0x000100000f1a7984 */ /* 0x000fe20000000400 */
[----:B------:R-:W-:-:S02]  /*40e0*/  ISETP.GT.AND P6, PT, R23, RZ, PT ;  /* 0x000000ff1700720c */ /* 0x000fc40003fc4270 */
[----:B0-----:R-:W-:Y:S02]  /*40f0*/  IADD3 R22, P5, R32, 0x8, RZ ;  /* 0x0000000820167810 */ /* 0x001fe40007fbe0ff */
[----:B------:R-:W-:Y:S02]  /*4100*/  ISETP.LT.AND.EX P1, PT, R34, RZ, PT, P1 ;  /* 0x000000ff2200720c */ /* 0x000fe40003f21310 */
[----:B------:R-:W-:Y:S01]  /*4110*/  SEL R23, RZ, 0x10, !P6 ;  /* 0x00000010ff177807 */ /* 0x000fe20007000000 */
[----:B------:R-:W-:Y:S01]  /*4120*/  IMAD.X R32, RZ, RZ, R33, P5 ;  /* 0x000000ffff207224 */ /* 0x000fe200028e0621 */
[----:B------:R-:W-:Y:S02]  /*4130*/  ISETP.GE.AND P6, PT, R30, 0x8, PT ;  /* 0x000000081e00780c */ /* 0x000fe40003fc6270 */
[----:B------:R-:W-:Y:S02]  /*4140*/  @P4 SEL R21, R4, 0xf, P1 ;  /* 0x0000000f04154807 */ /* 0x000fe40000800000 */
[----:B------:R-:W-:-:S02]  /*4150*/  @P4 SEL R7, R34, RZ, P1 ;  /* 0x000000ff22074207 */ /* 0x000fc40000800000 */
[----:B------:R-:W-:Y:S02]  /*4160*/  ISETP.GT.AND P5, PT, R20, RZ, PT ;  /* 0x000000ff1400720c */ /* 0x000fe40003fa4270 */
[----:B------:R-:W-:Y:S01]  /*4170*/  IADD3 R6, P1, R24, R23, RZ ;  /* 0x0000001718067210 */ /* 0x000fe20007f3e0ff */
[----:B------:R-:W-:Y:S01]  /*4180*/  IMAD.MOV.U32 R24, RZ, RZ, R29 ;  /* 0x000000ffff187224 */ /* 0x000fe200078e001d */
[----:B------:R-:W-:Y:S02]  /*4190*/  SEL R23, RZ, 0x10, !P2 ;  /* 0x00000010ff177807 */ /* 0x000fe40005000000 */
[----:B------:R-:W-:Y:S01]  /*41a0*/  ISETP.LT.U32.AND P2, PT, R22, 0xf, PT ;  /* 0x0000000f1600780c */ /* 0x000fe20003f41070 */
[----:B------:R-:W-:Y:S01]  /*41b0*/  IMAD.X R20, RZ, RZ, R5, P1 ;  /* 0x000000ffff147224 */ /* 0x000fe200008e0605 */
[----:B------:R-:W-:Y:S02]  /*41c0*/  SEL R4, RZ, 0x10, !P5 ;  /* 0x00000010ff047807 */ /* 0x000fe40006800000 */
[----:B------:R-:W-:-:S02]  /*41d0*/  ISETP.GE.AND P5, PT, R29, 0x8, PT ;  /* 0x000000081d00780c */ /* 0x000fc40003fa6270 */
[----:B------:R-:W-:Y:S02]  /*41e0*/  ISETP.LT.AND.EX P2, PT, R32, RZ, PT, P2 ;  /* 0x000000ff2000720c */ /* 0x000fe40003f41320 */
[----:B------:R-:W-:Y:S02]  /*41f0*/  IADD3 R4, P4, R21, R4, RZ ;  /* 0x0000000415047210 */ /* 0x000fe40007f9e0ff */
[----:B------:R-:W-:Y:S02]  /*4200*/  @P6 SEL R30, R22, 0xf, P2 ;  /* 0x0000000f161e6807 */ /* 0x000fe40001000000 */
[----:B------:R-:W-:Y:S01]  /*4210*/  ISETP.LT.U32.AND P1, PT, R25, 0xf, PT ;  /* 0x0000000f1900780c */ /* 0x000fe20003f21070 */
[----:B------:R-:W-:Y:S01]  /*4220*/  IMAD.X R7, RZ, RZ, R7, P4 ;  /* 0x000000ffff077224 */ /* 0x000fe200020e0607 */
[----:B------:R-:W-:Y:S02]  /*4230*/  @P6 SEL R28, R32, RZ, P2 ;  /* 0x000000ff201c6207 */ /* 0x000fe40001000000 */
[----:B------:R-:W-:-:S02]  /*4240*/  IADD3 R22, P2, R30, R23, RZ ;  /* 0x000000171e167210 */ /* 0x000fc40007f5e0ff */
[----:B------:R-:W-:Y:S02]  /*4250*/  SHF.R.U32.HI R21, RZ, 0x1a, R20 ;  /* 0x0000001aff157819 */ /* 0x000fe40000011614 */
[----:B------:R-:W-:Y:S01]  /*4260*/  ISETP.LT.AND.EX P1, PT, R31, RZ, PT, P1 ;  /* 0x000000ff1f00720c */ /* 0x000fe20003f21310 */
[----:B------:R-:W-:Y:S01]  /*4270*/  IMAD.X R28, RZ, RZ, R28, P2 ;  /* 0x000000ffff1c7224 */ /* 0x000fe200010e061c */
[----:B------:R-:W-:Y:S02]  /*4280*/  SHF.R.U32.HI R5, RZ, 0x1a, R7 ;  /* 0x0000001aff057819 */ /* 0x000fe40000011607 */
[----:B------:R-:W-:Y:S02]  /*4290*/  LOP3.LUT R21, R21, 0x20, RZ, 0xc0, !PT ;  /* 0x0000002015157812 */ /* 0x000fe400078ec0ff */
[----:B------:R-:W-:Y:S02]  /*42a0*/  @P5 SEL R24, R25, 0xf, P1 ;  /* 0x0000000f19185807 */ /* 0x000fe40000800000 */
[----:B------:R-:W-:-:S02]  /*42b0*/  SHF.R.S32.HI R25, RZ, 0x1f, R29 ;  /* 0x0000001fff197819 */ /* 0x000fc4000001141d */
[----:B------:R-:W-:Y:S02]  /*42c0*/  @P5 SEL R25, R31, RZ, P1 ;  /* 0x000000ff1f195207 */ /* 0x000fe40000800000 */
[----:B------:R-:W-:Y:S02]  /*42d0*/  LOP3.LUT R5, R5, 0x20, RZ, 0xc0, !PT ;  /* 0x0000002005057812 */ /* 0x000fe400078ec0ff */
[----:B------:R-:W-:Y:S02]  /*42e0*/  IADD3 R21, P1, R21, R6, RZ ;  /* 0x0000000615157210 */ /* 0x000fe40007f3e0ff */
[----:B------:R-:W-:Y:S02]  /*42f0*/  SHF.R.U32.HI R23, RZ, 0x1a, R28 ;  /* 0x0000001aff177819 */ /* 0x000fe4000001161c */
[----:B------:R-:W-:Y:S01]  /*4300*/  SEL R27, RZ, 0x10, !P3 ;  /* 0x00000010ff1b7807 */ /* 0x000fe20005800000 */
[----:B------:R-:W-:Y:S01]  /*4310*/  IMAD.X R20, RZ, RZ, R20, P1 ;  /* 0x000000ffff147224 */ /* 0x000fe200008e0614 */
[----:B------:R-:W-:-:S02]  /*4320*/  IADD3 R5, P2, R5, R4, RZ ;  /* 0x0000000405057210 */ /* 0x000fc40007f5e0ff */
[----:B------:R-:W-:Y:S02]  /*4330*/  LOP3.LUT R23, R23, 0x20, RZ, 0xc0, !PT ;  /* 0x0000002017177812 */ /* 0x000fe400078ec0ff */
[----:B------:R-:W-:Y:S01]  /*4340*/  IADD3 R30, P1, R24, R27, RZ ;  /* 0x0000001b181e7210 */ /* 0x000fe20007f3e0ff */
[----:B------:R-:W-:Y:S01]  /*4350*/  IMAD.X R7, RZ, RZ, R7, P2 ;  /* 0x000000ffff077224 */ /* 0x000fe200010e0607 */
[----:B------:R-:W-:Y:S01]  /*4360*/  IADD3 R23, P2, R23, R22, RZ ;  /* 0x0000001617177210 */ /* 0x000fe20007f5e0ff */
[----:B------:R-:W0:Y:S01]  /*4370*/  LDS.U16 R24, [R15] ;  /* 0x000000000f187984 */ /* 0x000e220000000400 */
[-C--:B------:R-:W-:Y:S01]  /*4380*/  LEA R6, P3, R5, R2.reuse, 0x7 ;  /* 0x0000000205067211 */ /* 0x080fe200078638ff */
[----:B------:R-:W-:Y:S01]  /*4390*/  IMAD.X R22, RZ, RZ, R25, P1 ;  /* 0x000000ffff167224 */ /* 0x000fe200008e0619 */
[----:B------:R-:W-:Y:S01]  /*43a0*/  LEA R4, P4, R21, R2, 0x7 ;  /* 0x0000000215047211 */ /* 0x000fe200078838ff */
[----:B------:R-:W2:Y:S01]  /*43b0*/  LDS.U16 R25, [R15+0x80] ;  /* 0x000080000f197984 */ /* 0x000ea20000000400 */
[----:B------:R-:W-:-:S02]  /*43c0*/  LEA.HI.X R7, R5, R3, R7, 0x7, P3 ;  /* 0x0000000305077211 */ /* 0x000fc400018f3c07 */
[----:B------:R-:W-:Y:S01]  /*43d0*/  SHF.R.U32.HI R29, RZ, 0x1a, R22 ;  /* 0x0000001aff1d7819 */ /* 0x000fe20000011616 */
[----:B------:R-:W3:Y:S01]  /*43e0*/  LDS.U16 R27, [R15+0x180] ;  /* 0x000180000f1b7984 */ /* 0x000ee20000000400 */
[-C--:B------:R-:W-:Y:S01]  /*43f0*/  LEA.HI.X R5, R21, R3.reuse, R20, 0x7, P4 ;  /* 0x0000000315057211 */ /* 0x080fe200020f3c14 */
[----:B------:R-:W-:Y:S01]  /*4400*/  IMAD.X R21, RZ, RZ, R28, P2 ;  /* 0x000000ffff157224 */ /* 0x000fe200010e061c */
[----:B------:R-:W-:Y:S01]  /*4410*/  LOP3.LUT R29, R29, 0x20, RZ, 0xc0, !PT ;  /* 0x000000201d1d7812 */ /* 0x000fe200078ec0ff */
[----:B------:R-:W-:Y:S01]  /*4420*/  BAR.SYNC.DEFER_BLOCKING 0x0 ;  /* 0x0000000000007b1d */ /* 0x000fe20000010000 */
[----:B------:R-:W-:Y:S02]  /*4430*/  LEA R20, P2, R23, R2, 0x7 ;  /* 0x0000000217147211 */ /* 0x000fe400078438ff */
[----:B------:R-:W-:Y:S02]  /*4440*/  IADD3 R29, P1, R29, R30, RZ ;  /* 0x0000001e1d1d7210 */ /* 0x000fe40007f3e0ff */
[----:B------:R-:W-:-:S03]  /*4450*/  LEA.HI.X R21, R23, R3, R21, 0x7, P2 ;  /* 0x0000000317157211 */ /* 0x000fc600010f3c15 */
[----:B------:R-:W-:Y:S01]  /*4460*/  IMAD.X R23, RZ, RZ, R22, P1 ;  /* 0x000000ffff177224 */ /* 0x000fe200008e0616 */
[----:B------:R-:W-:-:S04]  /*4470*/  LEA R22, P1, R29, R2, 0x7 ;  /* 0x000000021d167211 */ /* 0x000fc800078238ff */
[----:B------:R-:W-:Y:S01]  /*4480*/  LEA.HI.X R23, R29, R3, R23, 0x7, P1 ;  /* 0x000000031d177211 */ /* 0x000fe200008f3c17 */
[----:B------:R-:W4:Y:S04]  /*4490*/  LDG.E.EL.U16 R6, [R6.64] ;  /* 0x0000000406067981 */ /* 0x000f28000c2e1500 */
[----:B------:R-:W5:Y:S04]  /*44a0*/  LDG.E.EL.U16 R4, [R4.64] ;  /* 0x0000000404047981 */ /* 0x000f68000c2e1500 */
[----:B------:R-:W5:Y:S04]  /*44b0*/  LDG.E.EL.U16 R20, [R20.64] ;  /* 0x0000000414147981 */ /* 0x000f68000c2e1500 */
[----:B------:R-:W5:Y:S01]  /*44c0*/  LDG.E.EL.U16 R22, [R22.64] ;  /* 0x0000000416167981 */ /* 0x000f62000c2e1500 */
[----:B0-----:R-:W-:Y:S01]  /*44d0*/  IMAD.U32 R24, R24, 0x10000, RZ ;  /* 0x0001000018187824 */ /* 0x001fe200078e00ff */
[----:B-1----:R-:W-:Y:S01]  /*44e0*/  FSETP.GEU.AND P6, PT, |R9|, 1.175494350822287508e-38, PT ;  /* 0x008000000900780b */ /* 0x002fe20003fce200 */
[----:B--2---:R-:W-:Y:S01]  /*44f0*/  IMAD.U32 R25, R25, 0x10000, RZ ;  /* 0x0001000019197824 */ /* 0x004fe200078e00ff */
[----:B------:R-:W-:Y:S01]  /*4500*/  FSETP.GT.AND P1, PT, |R9|, 8.50705917302346158658e+37, PT ;  /* 0x7e8000000900780b */ /* 0x000fe20003f24200 */
[----:B------:R-:W-:-:S02]  /*4510*/  IMAD.U32 R26, R26, 0x10000, RZ ;  /* 0x000100001a1a7824 */ /* 0x000fc400078e00ff */
[----:B---3--:R-:W-:Y:S02]  /*4520*/  IMAD.U32 R27, R27, 0x10000, RZ ;  /* 0x000100001b1b7824 */ /* 0x008fe400078e00ff */
[----:B------:R-:W-:Y:S01]  /*4530*/  IMAD.MOV.U32 R31, RZ, RZ, 0x100 ;  /* 0x00000100ff1f7424 */ /* 0x000fe200078e00ff */
[----:B------:R-:W-:Y:S01]  /*4540*/  BAR.SYNC.DEFER_BLOCKING 0x0 ;  /* 0x0000000000007b1d */ /* 0x000fe20000010000 */
[----:B----4-:R-:W-:Y:S01]  /*4550*/  IMAD.U32 R29, R6, 0x10000, RZ ;  /* 0x00010000061d7824 */ /* 0x010fe200078e00ff */
[----:B------:R-:W-:Y:S01]  /*4560*/  FMUL R6, R9, 0.25 ;  /* 0x3e80000009067820 */ /* 0x000fe20000400000 */
[----:B-----5:R-:W-:Y:S02]  /*4570*/  IMAD.U32 R4, R4, 0x10000, RZ ;  /* 0x0001000004047824 */ /* 0x020fe400078e00ff */
[----:B------:R-:W-:Y:S02]  /*4580*/  FADD R29, R24, R29 ;  /* 0x0000001d181d7221 */ /* 0x000fe40000000000 */
[----:B------:R-:W-:Y:S01]  /*4590*/  FSEL R7, R6, R9, P1 ;  /* 0x0000000906077208 */ /* 0x000fe20000800000 */
[----:B------:R-:W-:Y:S01]  /*45a0*/  IMAD.U32 R5, R20, 0x10000, RZ ;  /* 0x0001000014057824 */ /* 0x000fe200078e00ff */
[----:B------:R-:W-:Y:S01]  /*45b0*/  FADD R25, R25, R4 ;  /* 0x0000000419197221 */ /* 0x000fe20000000000 */
[----:B------:R-:W-:-:S02]  /*45c0*/  FADD R29, -R8, R29 ;  /* 0x0000001d081d7221 */ /* 0x000fc40000000100 */
[----:B------:R-:W-:Y:S01]  /*45d0*/  @!P6 FMUL R7, R7, 16777216 ;  /* 0x4b8000000707e820 */ /* 0x000fe20000400000 */
[----:B------:R-:W-:Y:S01]  /*45e0*/  IMAD.U32 R22, R22, 0x10000, RZ ;  /* 0x0001000016167824 */ /* 0x000fe200078e00ff */
[----:B------:R-:W-:Y:S01]  /*45f0*/  FADD R5, R26, R5 ;  /* 0x000000051a057221 */ /* 0x000fe20000000000 */
[C---:B------:R-:W-:Y:S01]  /*4600*/  FADD R25, -R8.reuse, R25 ;  /* 0x0000001908197221 */ /* 0x040fe20000000100 */
[----:B------:R-:W-:Y:S01]  /*4610*/  FMUL R29, R29, 1.4426950216293334961 ;  /* 0x3fb8aa3b1d1d7820 */ /* 0x000fe20000400000 */
[----:B------:R-:W-:Y:S01]  /*4620*/  FADD R27, R27, R22 ;  /* 0x000000161b1b7221 */ /* 0x000fe20000000000 */
[C---:B------:R-:W-:Y:S01]  /*4630*/  FADD R5, -R8.reuse, R5 ;  /* 0x0000000508057221 */ /* 0x040fe20000000100 */
[----:B------:R-:W-:Y:S01]  /*4640*/  FMUL R25, R25, 1.4426950216293334961 ;  /* 0x3fb8aa3b19197820 */ /* 0x000fe20000400000 */
[----:B------:R-:W-:Y:S01]  /*4650*/  MUFU.RCP R7, R7 ;  /* 0x0000000700077308 */ /* 0x000fe20000001000 */
[----:B------:R-:W-:Y:S01]  /*4660*/  FADD R27, -R8, R27 ;  /* 0x0000001b081b7221 */ /* 0x000fe20000000100 */
[----:B------:R-:W-:Y:S01]  /*4670*/  FMUL R5, R5, 1.4426950216293334961 ;  /* 0x3fb8aa3b05057820 */ /* 0x000fe20000400000 */
[----:B------:R-:W-:-:S02]  /*4680*/  FSETP.GEU.AND P2, PT, R29, -126, PT ;  /* 0xc2fc00001d00780b */ /* 0x000fc40003f4e000 */
[----:B------:R-:W-:Y:S01]  /*4690*/  FMUL R27, R27, 1.4426950216293334961 ;  /* 0x3fb8aa3b1b1b7820 */ /* 0x000fe20000400000 */
[----:B------:R-:W-:Y:S02]  /*46a0*/  FSETP.GEU.AND P3, PT, R25, -126, PT ;  /* 0xc2fc00001900780b */ /* 0x000fe40003f6e000 */
[----:B------:R-:W-:Y:S02]  /*46b0*/  FSETP.GEU.AND P4, PT, R5, -126, PT ;  /* 0xc2fc00000500780b */ /* 0x000fe40003f8e000 */
[----:B------:R-:W-:-:S06]  /*46c0*/  FSETP.GEU.AND P5, PT, R27, -126, PT ;  /* 0xc2fc00001b00780b */ /* 0x000fcc0003fae000 */
[----:B------:R-:W-:-:S03]  /*46d0*/  @!P2 FMUL R29, R29, 0.5 ;  /* 0x3f0000001d1da820 */ /* 0x000fc60000400000 */
[----:B------:R-:W-:Y:S02]  /*46e0*/  @!P3 FMUL R25, R25, 0.5 ;  /* 0x3f0000001919b820 */ /* 0x000fe40000400000 */
[----:B------:R-:W-:Y:S01]  /*46f0*/  @!P4 FMUL R5, R5, 0.5 ;  /* 0x3f0000000505c820 */ /* 0x000fe20000400000 */
[----:B------:R-:W0:Y:S01]  /*4700*/  MUFU.EX2 R29, R29 ;  /* 0x0000001d001d7308 */ /* 0x000e220000000800 */
[----:B------:R-:W-:-:S07]  /*4710*/  @!P5 FMUL R27, R27, 0.5 ;  /* 0x3f0000001b1bd820 */ /* 0x000fce0000400000 */
[----:B------:R-:W1:Y:S08]  /*4720*/  MUFU.EX2 R25, R25 ;  /* 0x0000001900197308 */ /* 0x000e700000000800 */
[----:B------:R-:W2:Y:S01]  /*4730*/  MUFU.EX2 R4, R5 ;  /* 0x0000000500047308 */ /* 0x000ea20000000800 */
[----:B0-----:R-:W-:-:S04]  /*4740*/  @!P2 FMUL R29, R29, R29 ;  /* 0x0000001d1d1da220 */ /* 0x001fc80000400000 */
[----:B------:R-:W-:-:S03]  /*4750*/  @P1 FMUL R29, R29, 0.25 ;  /* 0x3e8000001d1d1820 */ /* 0x000fc60000400000 */
[----:B------:R-:W0:Y:S01]  /*4760*/  MUFU.EX2 R6, R27 ;  /* 0x0000001b00067308 */ /* 0x000e220000000800 */
[----:B-1----:R-:W-:Y:S01]  /*4770*/  @!P3 FMUL R25, R25, R25 ;  /* 0x000000191919b220 */ /* 0x002fe20000400000 */
[----:B------:R-:W-:-:S03]  /*4780*/  @!P6 FMUL R29, R29, 16777216 ;  /* 0x4b8000001d1de820 */ /* 0x000fc60000400000 */
[----:B------:R-:W-:Y:S01]  /*4790*/  @P1 FMUL R25, R25, 0.25 ;  /* 0x3e80000019191820 */ /* 0x000fe20000400000 */
[----:B------:R-:W-:Y:S01]  /*47a0*/  FMUL R29, R7, R29 ;  /* 0x0000001d071d7220 */ /* 0x000fe20000400000 */
[----:B--2---:R-:W-:Y:S02]  /*47b0*/  @!P4 FMUL R4, R4, R4 ;  /* 0x000000040404c220 */ /* 0x004fe40000400000 */
[----:B------:R-:W-:Y:S02]  /*47c0*/  @!P6 FMUL R25, R25, 16777216 ;  /* 0x4b8000001919e820 */ /* 0x000fe40000400000 */
[----:B------:R-:W-:Y:S02]  /*47d0*/  @P1 FMUL R4, R4, 0.25 ;  /* 0x3e80000004041820 */ /* 0x000fe40000400000 */
[----:B------:R-:W-:Y:S01]  /*47e0*/  FMUL R20, R7, R25 ;  /* 0x0000001907147220 */ /* 0x000fe20000400000 */
[----:B0-----:R-:W-:Y:S01]  /*47f0*/  @!P5 FMUL R6, R6, R6 ;  /* 0x000000060606d220 */ /* 0x001fe20000400000 */
[----:B------:R-:W-:-:S03]  /*4800*/  @!P6 FMUL R4, R4, 16777216 ;  /* 0x4b8000000404e820 */ /* 0x000fc60000400000 */
[----:B------:R-:W-:Y:S01]  /*4810*/  F2FP.BF16.PACK_AB R20, R20, R29 ;  /* 0x0000001d1414723e */ /* 0x000fe200000010ff */
[----:B------:R-:W-:Y:S01]  /*4820*/  @P1 FMUL R6, R6, 0.25 ;  /* 0x3e80000006061820 */ /* 0x000fe20000400000 */
[----:B------:R-:W-:Y:S02]  /*4830*/  FMUL R4, R7, R4 ;  /* 0x0000000407047220 */ /* 0x000fe40000400000 */
[----:B------:R-:W-:Y:S01]  /*4840*/  PRMT R5, R20, 0x7610, R5 ;  /* 0x0000761014057816 */ /* 0x000fe20000000005 */
[----:B------:R-:W-:Y:S01]  /*4850*/  @!P6 FMUL R6, R6, 16777216 ;  /* 0x4b8000000606e820 */ /* 0x000fe20000400000 */
[----:B------:R-:W-:-:S03]  /*4860*/  PRMT R21, R20, 0x7632, R21 ;  /* 0x0000763214157816 */ /* 0x000fc60000000015 */
[----:B------:R0:W-:Y:S01]  /*4870*/  STS.U16 [R15], R5 ;  /* 0x000000050f007388 */ /* 0x0001e20000000400 */
[----:B------:R-:W-:Y:S01]  /*4880*/  FMUL R7, R7, R6 ;  /* 0x0000000607077220 */ /* 0x000fe20000400000 */
[----:B------:R-:W-:Y:S02]  /*4890*/  SHF.R.S32.HI R20, RZ, 0x1f, R19 ;  /* 0x0000001fff147819 */ /* 0x000fe40000011413 */
[----:B------:R-:W-:Y:S02]  /*48a0*/  STS.U16 [R15+0x80], R21 ;  /* 0x000080150f007388 */ /* 0x000fe40000000400 */
[----:B------:R-:W-:-:S04]  /*48b0*/  F2FP.BF16.PACK_AB R4, R7, R4 ;  /* 0x000000040704723e */ /* 0x000fc800000010ff */
[C---:B------:R-:W-:Y:S02]  /*48c0*/  PRMT R22, R4.reuse, 0x7610, R22 ;  /* 0x0000761004167816 */ /* 0x040fe40000000016 */
[----:B------:R-:W-:Y:S02]  /*48d0*/  PRMT R23, R4, 0x7632, R23 ;  /* 0x0000763204177816 */ /* 0x000fe40000000017 */
[C---:B------:R-:W-:Y:S01]  /*48e0*/  LEA R4, P1, R19.reuse, c[0x0][0x170], 0x1 ;  /* 0x00005c0013047a11 */ /* 0x040fe200078208ff */
[----:B------:R-:W-:Y:S03]  /*48f0*/  STS.U16 [R15+0x100], R22 ;  /* 0x000100160f007388 */ /* 0x000fe60000000400 */
[----:B0-----:R-:W-:Y:S01]  /*4900*/  LEA.HI.X R5, R19, c[0x0][0x174], R20, 0x1, P1 ;  /* 0x00005d0013057a11 */ /* 0x001fe200008f0c14 */
[----:B------:R-:W-:Y:S04]  /*4910*/  STS.U16 [R15+0x180], R23 ;  /* 0x000180170f007388 */ /* 0x000fe80000000400 */
[----:B------:R-:W-:Y:S01]  /*4920*/  BAR.SYNC.DEFER_BLOCKING 0x0 ;  /* 0x0000000000007b1d */ /* 0x000fe20000010000 */
[----:B------:R-:W-:-:S02]  /*4930*/  PLOP3.LUT P1, PT, P0, PT, PT, 0x80, 0x0 ;  /* 0x000000000000781c */ /* 0x000fc4000072f070 */
[----:B------:R-:W-:-:S03]  /*4940*/  PLOP3.LUT P0, PT, PT, PT, PT, 0x8, 0x0 ;  /* 0x000000000000781c */ /* 0x000fc60003f0e170 */
[----:B------:R-:W0:Y:S04]  /*4950*/  LDS.64 R6, [R11] ;  /* 0x000000000b067984 */ /* 0x000e280000000a00 */
[----:B0-----:R0:W-:Y:S04]  /*4960*/  STG.E.64 [R4.64], R6 ;  /* 0x0000000604007986 */ /* 0x0011e8000c101b04 */
[----:B------:R-:W-:Y:S01]  /*4970*/  @!P1 CALL.REL.NOINC `(.L_x_5) ;  /* 0x0000001000009944 */ /* 0x000fe20003c00000 */
[----:B------:R-:W-:Y:S05]  /*4980*/  BRA `(.L_x_6) ;  /* 0xffffe18000007947 */ /* 0x000fea000383ffff */
.L_x_5:
[----:B------:R-:W-:Y:S05]  /*4990*/  EXIT ;  /* 0x000000000000794d */ /* 0x000fea0003800000 */
.L_x_4:
[----:B------:R-:W-:Y:S01]  /*49a0*/  MOV R0, 0x0 ;  /* 0x0000000000007802 */ /* 0x000fe20000000f00 */
[----:B------:R-:W-:Y:S01]  /*49b0*/  IMAD.MOV.U32 R5, RZ, RZ, c[0x4][0x1c] ;  /* 0x01000700ff057624 */ /* 0x000fe200078e00ff */
[----:B------:R-:W-:Y:S01]  /*49c0*/  MOV R4, c[0x4][0x18] ;  /* 0x0100060000047a02 */ /* 0x000fe20000000f00 */
[----:B------:R-:W-:Y:S01]  /*49d0*/  IMAD.MOV.U32 R6, RZ, RZ, c[0x4][0x10] ;  /* 0x01000400ff067624 */ /* 0x000fe200078e00ff */
[----:B------:R0:W2:Y:S01]  /*49e0*/  LDC.64 R2, c[0x4][R0] ;  /* 0x0100000000027b82 */ /* 0x0000a20000000a00 */
[----:B------:R-:W-:-:S02]  /*49f0*/  IMAD.MOV.U32 R7, RZ, RZ, c[0x4][0x14] ;  /* 0x01000500ff077624 */ /* 0x000fc400078e00ff */
[----:B------:R-:W-:Y:S02]  /*4a00*/  IMAD.MOV.U32 R8, RZ, RZ, 0x7a ;  /* 0x0000007aff087424 */ /* 0x000fe400078e00ff */
[----:B------:R-:W-:Y:S02]  /*4a10*/  IMAD.MOV.U32 R10, RZ, RZ, c[0x4][0x8] ;  /* 0x01000200ff0a7624 */ /* 0x000fe400078e00ff */
[----:B------:R-:W-:Y:S02]  /*4a20*/  IMAD.MOV.U32 R11, RZ, RZ, c[0x4][0xc] ;  /* 0x01000300ff0b7624 */ /* 0x000fe400078e00ff */
[----:B------:R-:W-:Y:S02]  /*4a30*/  IMAD.MOV.U32 R12, RZ, RZ, 0x1 ;  /* 0x00000001ff0c7424 */ /* 0x000fe400078e00ff */
[----:B------:R-:W-:Y:S02]  /*4a40*/  IMAD.MOV.U32 R13, RZ, RZ, RZ ;  /* 0x000000ffff0d7224 */ /* 0x000fe400078e00ff */
[----:B0-----:R-:W-:Y:S01]  /*4a50*/  LEPC R14 ;  /* 0x00000000000e734e */ /* 0x001fe20000000000 */
[----:B-1----:R-:W-:Y:S02]  /*4a60*/  MOV R9, 0x4ad0 ;  /* 0x00004ad000097802 */ /* 0x002fe40000000f00 */
[----:B------:R-:W-:-:S02]  /*4a70*/  MOV R20, 0x4a50 ;  /* 0x00004a5000147802 */ /* 0x000fc40000000f00 */
[----:B------:R-:W-:Y:S02]  /*4a80*/  MOV R21, 0x0 ;  /* 0x0000000000157802 */ /* 0x000fe40000000f00 */
[----:B------:R-:W-:Y:S02]  /*4a90*/  MOV R0, 0x0 ;  /* 0x0000000000007802 */ /* 0x000fe40000000f00 */
[----:B------:R-:W-:-:S04]  /*4aa0*/  IADD3 R20, P0, P1, -R20, R9, R14 ;  /* 0x0000000914147210 */ /* 0x000fc8000791e10e */
[----:B------:R-:W-:-:S04]  /*4ab0*/  IADD3.X R21, ~R0, R21, R15, P0, P1 ;  /* 0x0000001500157210 */ /* 0x000fc800007e250f */
[----:B--2---:R-:W-:Y:S05]  /*4ac0*/  CALL.ABS.NOINC R2 ;  /* 0x0000000002007343 */ /* 0x004fea0003c00000 */
.L_x_0:
[----:B------:R-:W-:Y:S01]  /*4ad0*/  MOV R0, 0x0 ;  /* 0x0000000000007802 */ /* 0x000fe20000000f00 */
[----:B------:R-:W-:Y:S02]  /*4ae0*/  IMAD.MOV.U32 R4, RZ, RZ, c[0x4][0x30] ;  /* 0x01000c00ff047624 */ /* 0x000fe400078e00ff */
[----:B------:R-:W-:Y:S01]  /*4af0*/  IMAD.MOV.U32 R5, RZ, RZ, c[0x4][0x34] ;  /* 0x01000d00ff057624 */ /* 0x000fe200078e00ff */
[----:B------:R0:W1:Y:S01]  /*4b00*/  LDC.64 R2, c[0x4][R0] ;  /* 0x0100000000027b82 */ /* 0x0000620000000a00 */
[----:B------:R-:W-:Y:S02]  /*4b10*/  IMAD.MOV.U32 R6, RZ, RZ, c[0x4][0x28] ;  /* 0x01000a00ff067624 */ /* 0x000fe400078e00ff */
[----:B------:R-:W-:Y:S02]  /*4b20*/  IMAD.MOV.U32 R7, RZ, RZ, c[0x4][0x2c] ;  /* 0x01000b00ff077624 */ /* 0x000fe400078e00ff */
[----:B------:R-:W-:Y:S02]  /*4b30*/  IMAD.MOV.U32 R8, RZ, RZ, 0x44 ;  /* 0x00000044ff087424 */ /* 0x000fe400078e00ff */
[----:B------:R-:W-:-:S02]  /*4b40*/  IMAD.MOV.U32 R10, RZ, RZ, c[0x4][0x20] ;  /* 0x01000800ff0a7624 */ /* 0x000fc400078e00ff */
[----:B------:R-:W-:Y:S02]  /*4b50*/  IMAD.MOV.U32 R11, RZ, RZ, c[0x4][0x24] ;  /* 0x01000900ff0b7624 */ /* 0x000fe400078e00ff */
[----:B------:R-:W-:Y:S02]  /*4b60*/  IMAD.MOV.U32 R12, RZ, RZ, 0x1 ;  /* 0x00000001ff0c7424 */ /* 0x000fe400078e00ff */
[----:B------:R-:W-:Y:S02]  /*4b70*/  IMAD.MOV.U32 R13, RZ, RZ, RZ ;  /* 0x000000ffff0d7224 */ /* 0x000fe400078e00ff */
[----:B0-----:R-:W-:Y:S01]  /*4b80*/  LEPC R14 ;  /* 0x00000000000e734e */ /* 0x001fe20000000000 */
[----:B------:R-:W-:Y:S02]  /*4b90*/  MOV R9, 0x4c00 ;  /* 0x00004c0000097802 */ /* 0x000fe40000000f00 */
[----:B------:R-:W-:Y:S02]  /*4ba0*/  MOV R20, 0x4b80 ;  /* 0x00004b8000147802 */ /* 0x000fe40000000f00 */
[----:B------:R-:W-:Y:S02]  /*4bb0*/  MOV R21, 0x0 ;  /* 0x0000000000157802 */ /* 0x000fe40000000f00 */
[----:B------:R-:W-:-:S02]  /*4bc0*/  MOV R0, 0x0 ;  /* 0x0000000000007802 */ /* 0x000fc40000000f00 */
[----:B------:R-:W-:-:S04]  /*4bd0*/  IADD3 R20, P0, P1, -R20, R9, R14 ;  /* 0x0000000914147210 */ /* 0x000fc8000791e10e */
[----:B------:R-:W-:-:S04]  /*4be0*/  IADD3.X R21, ~R0, R21, R15, P0, P1 ;  /* 0x0000001500157210 */ /* 0x000fc800007e250f */
[----:B-1----:R-:W-:Y:S05]  /*4bf0*/  CALL.ABS.NOINC R2 ;  /* 0x0000000002007343 */ /* 0x002fea0003c00000 */
.L_x_3:
[----:B------:R-:W-:Y:S01]  /*4c00*/  IMAD.MOV.U32 R24, RZ, RZ, 0x10 ;  /* 0x00000010ff187424 */ /* 0x000fe200078e00ff */
[----:B------:R-:W-:Y:S01]  /*4c10*/  MOV R8, 0x4c50 ;  /* 0x00004c5000087802 */ /* 0x000fe20000000f00 */
[----:B------:R-:W-:Y:S02]  /*4c20*/  IMAD.MOV.U32 R28, RZ, RZ, 0x1f ;  /* 0x0000001fff1c7424 */ /* 0x000fe400078e00ff */
[----:B------:R-:W-:Y:S02]  /*4c30*/  IMAD.MOV.U32 R29, RZ, RZ, -0x1 ;  /* 0xffffffffff1d7424 */ /* 0x000fe400078e00ff */
[----:B------:R-:W-:Y:S05]  /*4c40*/  CALL.REL.NOINC `($__internal_0_$__cuda_sm70_shflsync_bfly) ;  /* 0x000000a000007944 */ /* 0x000fea0003c00000 */
[C---:B-1----:R-:W-:Y:S01]  /*4c50*/  FSETP.GT.AND P1, PT, R19.reuse, R27, PT ;  /* 0x0000001b1300720b */ /* 0x042fe20003f24000 */
[----:B0-----:R-:W-:Y:S01]  /*4c60*/  IMAD.MOV.U32 R24, RZ, RZ, 0x8 ;  /* 0x00000008ff187424 */ /* 0x001fe200078e00ff */
[C---:B------:R-:W-:Y:S02]  /*4c70*/  FSETP.NAN.AND P2, PT, R19.reuse, R19, PT ;  /* 0x000000131300720b */ /* 0x040fe40003f48000 */
[----:B------:R-:W-:Y:S02]  /*4c80*/  FSEL R20, R19, R27, P1 ;  /* 0x0000001b13147208 */ /* 0x000fe40000800000 */
[----:B------:R-:W-:-:S02]  /*4c90*/  MOV R8, 0x4ce0 ;  /* 0x00004ce000087802 */ /* 0x000fc40000000f00 */
[----:B------:R-:W-:-:S05]  /*4ca0*/  FSEL R20, R19, R20, P2 ;  /* 0x0000001413147208 */ /* 0x000fca0001000000 */
[--C-:B------:R-:W-:Y:S02]  /*4cb0*/  IMAD.MOV.U32 R21, RZ, RZ, R20.reuse ;  /* 0x000000ffff157224 */ /* 0x100fe400078e0014 */
[----:B------:R-:W-:Y:S02]  /*4cc0*/  IMAD.MOV.U32 R19, RZ, RZ, R20 ;  /* 0x000000ffff137224 */ /* 0x000fe400078e0014 */
[----:B------:R-:W-:Y:S05]  /*4cd0*/  CALL.REL.NOINC `($__internal_0_$__cuda_sm70_shflsync_bfly) ;  /* 0x0000001000007944 */ /* 0x000fea0003c00000 */
[----:B------:R-:W-:Y:S05]  /*4ce0*/  BRA `(.L_x_7) ;  /* 0xffffd89000007947 */ /* 0x000fea000383ffff */
        .weak           $__internal_0_$__cuda_sm70_shflsync_bfly
        .type           $__internal_0_$__cuda_sm70_shflsync_bfly,@function
        .size           $__internal_0_$__cuda_sm70_shflsync_bfly,(.L_x_9 - $__internal_0_$__cuda_sm70_shflsync_bfly)
$__internal_0_$__cuda_sm70_shflsync_bfly:
[----:B------:R-:W-:Y:S01]  /*4cf0*/  IMAD.MOV.U32 R9, RZ, RZ, 0x0 ;  /* 0x00000000ff097424 */ /* 0x000fe200078e00ff */
[----:B------:R0:W1:Y:S03]  /*4d00*/  SHFL.BFLY PT, R27, R19, R24, R28 ;  /* 0x0c000018131b7389 */ /* 0x00006600000e001c */
[----:B------:R-:W-:Y:S05]  /*4d10*/  RET.REL.NODEC R8 `(triton_red_fused__softmax__to_copy_add_2) ;  /* 0xffffb2e008007950 */ /* 0x000fea0003c3ffff */
.L_x_8:
[----:B------:R-:W-:-:S00]  /*4d20*/  BRA `(.L_x_8) ;  /* 0xfffffff000007947 */ /* 0x000fc0000383ffff */
[----:B------:R-:W-:-:S00]  /*4d30*/  NOP ;  /* 0x0000000000007918 */ /* 0x000fc00000000000 */
        /* <DEDUP_REMOVED lines=12> */
.L_x_9:


//--------------------- .nv.global.init           --------------------------
	.section	.nv.global.init,"aw",@progbits
.nv.global.init:
	.type		assertFunc_1,@object
	.size		assertFunc_1,(assertFunc_0 - assertFunc_1)
assertFunc_1:
        /*0000*/ 	.byte	0x75, 0x6e, 0x6b, 0x6e, 0x6f, 0x77, 0x6e, 0x00
	.type		assertFunc_0,@object
	.size		assertFunc_0,(_$_str - assertFunc_0)
assertFunc_0:
        /*0008*/ 	.byte	0x75, 0x6e, 0x6b, 0x6e, 0x6f, 0x77, 0x6e, 0x00
	.type		_$_str,@object
	.size		_$_str,(assertMessage_1 - _$_str)
_$_str:
        /*0010*/ 	.byte	0x5f, 0x5f, 0x43, 0x55, 0x44, 0x41, 0x5f, 0x46, 0x54, 0x5a, 0x00
	.type		assertMessage_1,@object
	.size		assertMessage_1,(assertMessage_0 - assertMessage_1)
assertMessage_1:
        /*001b*/ 	.byte	0x69, 0x6e, 0x64, 0x65, 0x78, 0x20, 0x6f, 0x75, 0x74, 0x20, 0x6f, 0x66, 0x20, 0x62, 0x6f, 0x75
        /*002b*/ 	.byte	0x6e, 0x64, 0x73, 0x3a, 0x20, 0x30, 0x20, 0x3c, 0x3d, 0x20, 0x74, 0x6d, 0x70, 0x36, 0x36, 0x20
        /*003b*/ 	.byte	0x3c, 0x20, 0x33, 0x32, 0x00
	.type		assertMessage_0,@object
	.size		assertMessage_0,(assertFile_0 - assertMessage_0)
assertMessage_0:
        /*0040*/ 	.byte	0x69, 0x6e, 0x64, 0x65, 0x78, 0x20, 0x6f, 0x75, 0x74, 0x20, 0x6f, 0x66, 0x20, 0x62, 0x6f, 0x75
        /*0050*/ 	.byte	0x6e, 0x64, 0x73, 0x3a, 0x20, 0x30, 0x20, 0x3c, 0x3d, 0x20, 0x74, 0x6d, 0x70, 0x32, 0x38, 0x20
        /*0060*/ 	.byte	0x3c, 0x20, 0x33, 0x32, 0x00
	.type		assertFile_0,@object
	.size		assertFile_0,(assertFile_1 - assertFile_0)
assertFile_0:
        /*0065*/ 	.byte	0x2f, 0x74, 0x6d, 0x70, 0x2f, 0x74, 0x6f, 0x72, 0x63, 0x68, 0x69, 0x6e, 0x64, 0x75, 0x63, 0x74
        /*0075*/ 	.byte	0x6f, 0x72, 0x5f, 0x72, 0x6f, 0x6f, 0x74, 0x2f, 0x68, 0x34, 0x2f, 0x63, 0x68, 0x34, 0x62, 0x35
        /*0085*/ 	.byte	0x34, 0x70, 0x73, 0x75, 0x70, 0x33, 0x66, 0x61, 0x32, 0x63, 0x64, 0x66, 0x70, 0x35, 0x72, 0x37
        /*0095*/ 	.byte	0x69, 0x67, 0x6f, 0x76, 0x6a, 0x77, 0x62, 0x73, 0x67, 0x37, 0x62, 0x32, 0x77, 0x6a, 0x6b, 0x6b
        /*00a5*/ 	.byte	0x79, 0x32, 0x6e, 0x73, 0x6f, 0x73, 0x32, 0x61, 0x32, 0x64, 0x70, 0x32, 0x74, 0x6b, 0x65, 0x2e
        /*00b5*/ 	.byte	0x70, 0x79, 0x00
	.type		assertFile_1,@object
	.size		assertFile_1,(.L_1 - assertFile_1)
assertFile_1:
        /*00b8*/ 	.byte	0x2f, 0x74, 0x6d, 0x70, 0x2f, 0x74, 0x6f, 0x72, 0x63, 0x68, 0x69, 0x6e, 0x64, 0x75, 0x63, 0x74
        /*00c8*/ 	.byte	0x6f, 0x72, 0x5f, 0x72, 0x6f, 0x6f, 0x74, 0x2f, 0x68, 0x34, 0x2f, 0x63, 0x68, 0x34, 0x62, 0x35
        /*00d8*/ 	.byte	0x34, 0x70, 0x73, 0x75, 0x70, 0x33, 0x66, 0x61, 0x32, 0x63, 0x64, 0x66, 0x70, 0x35, 0x72, 0x37
        /*00e8*/ 	.byte	0x69, 0x67, 0x6f, 0x76, 0x6a, 0x77, 0x62, 0x73, 0x67, 0x37, 0x62, 0x32, 0x77, 0x6a, 0x6b, 0x6b
        /*00f8*/ 	.byte	0x79, 0x32, 0x6e, 0x73, 0x6f, 0x73, 0x32, 0x61, 0x32, 0x64, 0x70, 0x32, 0x74, 0x6b, 0x65, 0x2e
        /*0108*/ 	.byte	0x70, 0x79, 0x00
.L_1:


//--------------------- .nv.shared.triton_red_fused__softmax__to_copy_add_2 --------------------------
	.section	.nv.shared.triton_red_fused__softmax__to_copy_add_2,"aw",@nobits
	.sectionflags	@""
	.align	16


//--------------------- SYMBOLS --------------------------

	.type		__assertfail,@function
